//
// Generated by NVIDIA NVVM Compiler
//
// Compiler Build ID: CL-36424714
// Cuda compilation tools, release 13.0, V13.0.88
// Based on NVVM 20.0.0
//

.version 9.0
.target sm_100
.address_size 64

	// .globl	_Z20compute_force_kernelPK6float4PK7NodeDevPS_if

.visible .entry _Z20compute_force_kernelPK6float4PK7NodeDevPS_if(
	.param .u64 .ptr .align 1 _Z20compute_force_kernelPK6float4PK7NodeDevPS_if_param_0,
	.param .u64 .ptr .align 1 _Z20compute_force_kernelPK6float4PK7NodeDevPS_if_param_1,
	.param .u64 .ptr .align 1 _Z20compute_force_kernelPK6float4PK7NodeDevPS_if_param_2,
	.param .u32 _Z20compute_force_kernelPK6float4PK7NodeDevPS_if_param_3,
	.param .f32 _Z20compute_force_kernelPK6float4PK7NodeDevPS_if_param_4
)
{
	.reg .pred 	%p<20>;
	.reg .b32 	%r<44>;
	.reg .b32 	%f<253>;
	.reg .b64 	%rd<19>;

	ld.param.u64 	%rd8, [_Z20compute_force_kernelPK6float4PK7NodeDevPS_if_param_0];
	ld.param.u64 	%rd6, [_Z20compute_force_kernelPK6float4PK7NodeDevPS_if_param_1];
	ld.param.u64 	%rd7, [_Z20compute_force_kernelPK6float4PK7NodeDevPS_if_param_2];
	ld.param.u32 	%r25, [_Z20compute_force_kernelPK6float4PK7NodeDevPS_if_param_3];
	ld.param.f32 	%f72, [_Z20compute_force_kernelPK6float4PK7NodeDevPS_if_param_4];
	cvta.to.global.u64 	%rd1, %rd8;
	mov.u32 	%r26, %ctaid.x;
	mov.u32 	%r27, %ntid.x;
	mul.lo.s32 	%r1, %r26, %r27;
	mov.u32 	%r2, %tid.x;
	add.s32 	%r3, %r1, %r2;
	setp.ge.s32 	%p1, %r3, %r25;
	@%p1 bra 	$L__BB0_29;
	mul.wide.s32 	%rd9, %r3, 16;
	add.s64 	%rd10, %rd1, %rd9;
	ld.global.nc.v4.f32 	{%f1, %f2, %f3, %f74}, [%rd10];
	neg.s32 	%r4, %r3;
	cvta.to.global.u64 	%rd2, %rd6;
	mov.f32 	%f222, 0f00000000;
	mov.b32 	%r43, 0;
	mov.f32 	%f221, %f222;
	mov.f32 	%f220, %f222;
$L__BB0_2:
	mul.wide.s32 	%rd11, %r43, 64;
	add.s64 	%rd3, %rd2, %rd11;
	ld.global.nc.f32 	%f7, [%rd3];
	ld.global.nc.f32 	%f8, [%rd3+4];
	ld.global.nc.f32 	%f9, [%rd3+8];
	ld.global.nc.f32 	%f10, [%rd3+12];
	ld.global.nc.f32 	%f75, [%rd3+16];
	ld.global.nc.f32 	%f76, [%rd3+20];
	ld.global.nc.f32 	%f77, [%rd3+24];
	ld.global.nc.u32 	%r43, [%rd3+32];
	ld.global.nc.u32 	%r7, [%rd3+36];
	ld.global.nc.u32 	%r41, [%rd3+40];
	ld.global.nc.u32 	%r9, [%rd3+44];
	ld.global.nc.u32 	%r10, [%rd3+48];
	sub.f32 	%f78, %f75, %f1;
	sub.f32 	%f79, %f76, %f2;
	sub.f32 	%f80, %f77, %f3;
	mul.f32 	%f81, %f79, %f79;
	fma.rn.f32 	%f82, %f78, %f78, %f81;
	fma.rn.f32 	%f11, %f80, %f80, %f82;
	setp.eq.s32 	%p2, %r43, -1;
	@%p2 bra 	$L__BB0_4;
	ld.global.nc.f32 	%f83, [%rd3+28];
	sqrt.rn.f32 	%f84, %f11;
	add.f32 	%f85, %f84, 0f2B8CBCCC;
	div.rn.f32 	%f86, %f83, %f85;
	setp.gt.f32 	%p3, %f86, %f72;
	@%p3 bra 	$L__BB0_27;
$L__BB0_4:
	setp.eq.s32 	%p4, %r10, 0;
	@%p4 bra 	$L__BB0_30;
	setp.ge.s32 	%p5, %r41, %r9;
	mov.u32 	%r43, %r7;
	@%p5 bra 	$L__BB0_27;
	sub.s32 	%r11, %r9, %r41;
	and.b32  	%r12, %r11, 3;
	sub.s32 	%r30, %r41, %r9;
	setp.gt.u32 	%p6, %r30, -4;
	@%p6 bra 	$L__BB0_17;
	add.s32 	%r39, %r4, %r41;
	and.b32  	%r31, %r11, -4;
	neg.s32 	%r38, %r31;
$L__BB0_8:
	.pragma "nounroll";
	setp.eq.s32 	%p7, %r39, 0;
	mul.wide.s32 	%rd12, %r41, 16;
	add.s64 	%rd4, %rd1, %rd12;
	@%p7 bra 	$L__BB0_10;
	ld.global.nc.v4.f32 	{%f88, %f89, %f90, %f91}, [%rd4];
	sub.f32 	%f92, %f88, %f1;
	sub.f32 	%f93, %f89, %f2;
	sub.f32 	%f94, %f90, %f3;
	mul.f32 	%f95, %f93, %f93;
	fma.rn.f32 	%f96, %f92, %f92, %f95;
	fma.rn.f32 	%f97, %f94, %f94, %f96;
	add.f32 	%f98, %f97, 0f38D1B717;
	sqrt.rn.f32 	%f99, %f98;
	mul.f32 	%f100, %f99, %f99;
	mul.f32 	%f101, %f99, %f100;
	rcp.rn.f32 	%f102, %f101;
	mul.f32 	%f103, %f91, %f102;
	fma.rn.f32 	%f220, %f92, %f103, %f220;
	fma.rn.f32 	%f221, %f93, %f103, %f221;
	fma.rn.f32 	%f222, %f94, %f103, %f222;
$L__BB0_10:
	add.s32 	%r32, %r41, 1;
	setp.eq.s32 	%p8, %r32, %r3;
	@%p8 bra 	$L__BB0_12;
	ld.global.nc.v4.f32 	{%f104, %f105, %f106, %f107}, [%rd4+16];
	sub.f32 	%f108, %f104, %f1;
	sub.f32 	%f109, %f105, %f2;
	sub.f32 	%f110, %f106, %f3;
	mul.f32 	%f111, %f109, %f109;
	fma.rn.f32 	%f112, %f108, %f108, %f111;
	fma.rn.f32 	%f113, %f110, %f110, %f112;
	add.f32 	%f114, %f113, 0f38D1B717;
	sqrt.rn.f32 	%f115, %f114;
	mul.f32 	%f116, %f115, %f115;
	mul.f32 	%f117, %f115, %f116;
	rcp.rn.f32 	%f118, %f117;
	mul.f32 	%f119, %f107, %f118;
	fma.rn.f32 	%f220, %f108, %f119, %f220;
	fma.rn.f32 	%f221, %f109, %f119, %f221;
	fma.rn.f32 	%f222, %f110, %f119, %f222;
$L__BB0_12:
	add.s32 	%r33, %r41, 2;
	setp.eq.s32 	%p9, %r33, %r3;
	@%p9 bra 	$L__BB0_14;
	ld.global.nc.v4.f32 	{%f120, %f121, %f122, %f123}, [%rd4+32];
	sub.f32 	%f124, %f120, %f1;
	sub.f32 	%f125, %f121, %f2;
	sub.f32 	%f126, %f122, %f3;
	mul.f32 	%f127, %f125, %f125;
	fma.rn.f32 	%f128, %f124, %f124, %f127;
	fma.rn.f32 	%f129, %f126, %f126, %f128;
	add.f32 	%f130, %f129, 0f38D1B717;
	sqrt.rn.f32 	%f131, %f130;
	mul.f32 	%f132, %f131, %f131;
	mul.f32 	%f133, %f131, %f132;
	rcp.rn.f32 	%f134, %f133;
	mul.f32 	%f135, %f123, %f134;
	fma.rn.f32 	%f220, %f124, %f135, %f220;
	fma.rn.f32 	%f221, %f125, %f135, %f221;
	fma.rn.f32 	%f222, %f126, %f135, %f222;
$L__BB0_14:
	add.s32 	%r34, %r41, 3;
	setp.eq.s32 	%p10, %r34, %r3;
	@%p10 bra 	$L__BB0_16;
	ld.global.nc.v4.f32 	{%f136, %f137, %f138, %f139}, [%rd4+48];
	sub.f32 	%f140, %f136, %f1;
	sub.f32 	%f141, %f137, %f2;
	sub.f32 	%f142, %f138, %f3;
	mul.f32 	%f143, %f141, %f141;
	fma.rn.f32 	%f144, %f140, %f140, %f143;
	fma.rn.f32 	%f145, %f142, %f142, %f144;
	add.f32 	%f146, %f145, 0f38D1B717;
	sqrt.rn.f32 	%f147, %f146;
	mul.f32 	%f148, %f147, %f147;
	mul.f32 	%f149, %f147, %f148;
	rcp.rn.f32 	%f150, %f149;
	mul.f32 	%f151, %f139, %f150;
	fma.rn.f32 	%f220, %f140, %f151, %f220;
	fma.rn.f32 	%f221, %f141, %f151, %f221;
	fma.rn.f32 	%f222, %f142, %f151, %f222;
$L__BB0_16:
	add.s32 	%r41, %r41, 4;
	add.s32 	%r39, %r39, 4;
	add.s32 	%r38, %r38, 4;
	setp.eq.s32 	%p11, %r38, 0;
	@%p11 bra 	$L__BB0_17;
	bra.uni 	$L__BB0_8;
$L__BB0_17:
	setp.eq.s32 	%p12, %r12, 0;
	mov.u32 	%r43, %r7;
	@%p12 bra 	$L__BB0_27;
	setp.eq.s32 	%p13, %r12, 1;
	@%p13 bra 	$L__BB0_24;
	setp.eq.s32 	%p14, %r41, %r3;
	mul.wide.s32 	%rd13, %r41, 16;
	add.s64 	%rd5, %rd1, %rd13;
	@%p14 bra 	$L__BB0_21;
	ld.global.nc.v4.f32 	{%f153, %f154, %f155, %f156}, [%rd5];
	sub.f32 	%f157, %f153, %f1;
	sub.f32 	%f158, %f154, %f2;
	sub.f32 	%f159, %f155, %f3;
	mul.f32 	%f160, %f158, %f158;
	fma.rn.f32 	%f161, %f157, %f157, %f160;
	fma.rn.f32 	%f162, %f159, %f159, %f161;
	add.f32 	%f163, %f162, 0f38D1B717;
	sqrt.rn.f32 	%f164, %f163;
	mul.f32 	%f165, %f164, %f164;
	mul.f32 	%f166, %f164, %f165;
	rcp.rn.f32 	%f167, %f166;
	mul.f32 	%f168, %f156, %f167;
	fma.rn.f32 	%f220, %f157, %f168, %f220;
	fma.rn.f32 	%f221, %f158, %f168, %f221;
	fma.rn.f32 	%f222, %f159, %f168, %f222;
$L__BB0_21:
	add.s32 	%r35, %r41, 1;
	setp.eq.s32 	%p15, %r35, %r3;
	@%p15 bra 	$L__BB0_23;
	ld.global.nc.v4.f32 	{%f169, %f170, %f171, %f172}, [%rd5+16];
	sub.f32 	%f173, %f169, %f1;
	sub.f32 	%f174, %f170, %f2;
	sub.f32 	%f175, %f171, %f3;
	mul.f32 	%f176, %f174, %f174;
	fma.rn.f32 	%f177, %f173, %f173, %f176;
	fma.rn.f32 	%f178, %f175, %f175, %f177;
	add.f32 	%f179, %f178, 0f38D1B717;
	sqrt.rn.f32 	%f180, %f179;
	mul.f32 	%f181, %f180, %f180;
	mul.f32 	%f182, %f180, %f181;
	rcp.rn.f32 	%f183, %f182;
	mul.f32 	%f184, %f172, %f183;
	fma.rn.f32 	%f220, %f173, %f184, %f220;
	fma.rn.f32 	%f221, %f174, %f184, %f221;
	fma.rn.f32 	%f222, %f175, %f184, %f222;
$L__BB0_23:
	add.s32 	%r41, %r41, 2;
$L__BB0_24:
	and.b32  	%r36, %r11, 1;
	setp.eq.b32 	%p16, %r36, 1;
	not.pred 	%p17, %p16;
	mov.u32 	%r43, %r7;
	@%p17 bra 	$L__BB0_27;
	setp.eq.s32 	%p18, %r41, %r3;
	mov.u32 	%r43, %r7;
	@%p18 bra 	$L__BB0_27;
	mul.wide.s32 	%rd14, %r41, 16;
	add.s64 	%rd15, %rd1, %rd14;
	ld.global.nc.v4.f32 	{%f185, %f186, %f187, %f188}, [%rd15];
	sub.f32 	%f189, %f185, %f1;
	sub.f32 	%f190, %f186, %f2;
	sub.f32 	%f191, %f187, %f3;
	mul.f32 	%f192, %f190, %f190;
	fma.rn.f32 	%f193, %f189, %f189, %f192;
	fma.rn.f32 	%f194, %f191, %f191, %f193;
	add.f32 	%f195, %f194, 0f38D1B717;
	sqrt.rn.f32 	%f196, %f195;
	mul.f32 	%f197, %f196, %f196;
	mul.f32 	%f198, %f196, %f197;
	rcp.rn.f32 	%f199, %f198;
	mul.f32 	%f200, %f188, %f199;
	fma.rn.f32 	%f220, %f189, %f200, %f220;
	fma.rn.f32 	%f221, %f190, %f200, %f221;
	fma.rn.f32 	%f222, %f191, %f200, %f222;
	mov.u32 	%r43, %r7;
$L__BB0_27:
	setp.ne.s32 	%p19, %r43, -1;
	@%p19 bra 	$L__BB0_2;
	cvta.to.global.u64 	%rd16, %rd7;
	add.s64 	%rd18, %rd16, %rd9;
	mov.f32 	%f213, 0f00000000;
	st.global.v4.f32 	[%rd18], {%f220, %f221, %f222, %f213};
$L__BB0_29:
	ret;
$L__BB0_30:
	sub.f32 	%f201, %f7, %f1;
	sub.f32 	%f202, %f8, %f2;
	sub.f32 	%f203, %f9, %f3;
	mul.f32 	%f204, %f202, %f202;
	fma.rn.f32 	%f205, %f201, %f201, %f204;
	fma.rn.f32 	%f206, %f203, %f203, %f205;
	add.f32 	%f207, %f206, 0f38D1B717;
	sqrt.rn.f32 	%f208, %f207;
	mul.f32 	%f209, %f208, %f208;
	mul.f32 	%f210, %f208, %f209;
	rcp.rn.f32 	%f211, %f210;
	mul.f32 	%f212, %f10, %f211;
	fma.rn.f32 	%f220, %f201, %f212, %f220;
	fma.rn.f32 	%f221, %f202, %f212, %f221;
	fma.rn.f32 	%f222, %f203, %f212, %f222;
	mov.u32 	%r43, %r7;
	bra.uni 	$L__BB0_27;

}
	// .globl	_Z16integrate_kernelP6float4S0_PKS_if
.visible .entry _Z16integrate_kernelP6float4S0_PKS_if(
	.param .u64 .ptr .align 1 _Z16integrate_kernelP6float4S0_PKS_if_param_0,
	.param .u64 .ptr .align 1 _Z16integrate_kernelP6float4S0_PKS_if_param_1,
	.param .u64 .ptr .align 1 _Z16integrate_kernelP6float4S0_PKS_if_param_2,
	.param .u32 _Z16integrate_kernelP6float4S0_PKS_if_param_3,
	.param .f32 _Z16integrate_kernelP6float4S0_PKS_if_param_4
)
{
	.reg .pred 	%p<2>;
	.reg .b32 	%r<6>;
	.reg .b32 	%f<24>;
	.reg .b64 	%rd<11>;

	ld.param.u64 	%rd1, [_Z16integrate_kernelP6float4S0_PKS_if_param_0];
	ld.param.u64 	%rd2, [_Z16integrate_kernelP6float4S0_PKS_if_param_1];
	ld.param.u64 	%rd3, [_Z16integrate_kernelP6float4S0_PKS_if_param_2];
	ld.param.u32 	%r2, [_Z16integrate_kernelP6float4S0_PKS_if_param_3];
	ld.param.f32 	%f1, [_Z16integrate_kernelP6float4S0_PKS_if_param_4];
	mov.u32 	%r3, %ctaid.x;
	mov.u32 	%r4, %ntid.x;
	mov.u32 	%r5, %tid.x;
	mad.lo.s32 	%r1, %r3, %r4, %r5;
	setp.ge.s32 	%p1, %r1, %r2;
	@%p1 bra 	$L__BB1_2;
	cvta.to.global.u64 	%rd4, %rd1;
	cvta.to.global.u64 	%rd5, %rd2;
	cvta.to.global.u64 	%rd6, %rd3;
	mul.wide.s32 	%rd7, %r1, 16;
	add.s64 	%rd8, %rd4, %rd7;
	ld.global.v4.f32 	{%f2, %f3, %f4, %f5}, [%rd8];
	add.s64 	%rd9, %rd5, %rd7;
	ld.global.v4.f32 	{%f6, %f7, %f8, %f9}, [%rd9];
	add.s64 	%rd10, %rd6, %rd7;
	.pragma "used_bytes_mask 4095";
	ld.global.v4.f32 	{%f10, %f11, %f12, %f13}, [%rd10];
	rcp.rn.f32 	%f14, %f5;
	mul.f32 	%f15, %f14, %f10;
	fma.rn.f32 	%f16, %f1, %f15, %f6;
	mul.f32 	%f17, %f14, %f11;
	fma.rn.f32 	%f18, %f1, %f17, %f7;
	mul.f32 	%f19, %f14, %f12;
	fma.rn.f32 	%f20, %f1, %f19, %f8;
	fma.rn.f32 	%f21, %f1, %f16, %f2;
	fma.rn.f32 	%f22, %f1, %f18, %f3;
	fma.rn.f32 	%f23, %f1, %f20, %f4;
	st.global.v2.f32 	[%rd8], {%f21, %f22};
	st.global.f32 	[%rd8+8], %f23;
	st.global.v4.f32 	[%rd9], {%f16, %f18, %f20, %f9};
$L__BB1_2:
	ret;

}


// ===== COMPILED SASS (sm_100) =====

	.target	sm_100

	.elftype	@"ET_EXEC"


//--------------------- .note.nv.tkinfo           --------------------------
	.section	.note.nv.tkinfo,"",@"SHT_NOTE"
	.sectionflags	@"SHF_NOTE_NV_TKINFO"
	.tkinfo
        /*0018*/ 	.word	0x00000002
        /*0030*/ 	.string	""
        /*0030*/ 	.string	"ptxas"
        /*0030*/ 	.string	"Cuda compilation tools, release 13.0, V13.0.88"
        /*0030*/ 	.string	"Build cuda_13.0.r13.0/compiler.36424714_0"
        /*0030*/ 	.string	"-arch sm_100 -m 64 "



//--------------------- .note.nv.cuinfo           --------------------------
	.section	.note.nv.cuinfo,"",@"SHT_NOTE"
	.sectionflags	@"SHF_NOTE_NV_CUINFO"
        /*0018*/ 	.short	0x0002
        /*001a*/ 	.short	0x0064
        /*001c*/ 	.short	0x0082
	.zero		2


//--------------------- .nv.info                  --------------------------
	.section	.nv.info,"",@"SHT_CUDA_INFO"
	.align	4


	//----- nvinfo : EIATTR_REGCOUNT
	.align		4
        /*0000*/ 	.byte	0x04, 0x2f
        /*0002*/ 	.short	(.L_1 - .L_0)
	.align		4
.L_0:
        /*0004*/ 	.word	index@(_Z20compute_force_kernelPK6float4PK7NodeDevPS_if)
        /*0008*/ 	.word	0x00000020


	//----- nvinfo : EIATTR_FRAME_SIZE
	.align		4
.L_1:
        /*000c*/ 	.byte	0x04, 0x11
        /*000e*/ 	.short	(.L_3 - .L_2)
	.align		4
.L_2:
        /*0010*/ 	.word	index@($__internal_3_$__cuda_sm3x_div_rn_noftz_f32_slowpath)
        /*0014*/ 	.word	0x00000000


	//----- nvinfo : EIATTR_FRAME_SIZE
	.align		4
.L_3:
        /*0018*/ 	.byte	0x04, 0x11
        /*001a*/ 	.short	(.L_5 - .L_4)
	.align		4
.L_4:
        /*001c*/ 	.word	index@($__internal_2_$__cuda_sm20_sqrt_rn_f32_slowpath)
        /*0020*/ 	.word	0x00000000


	//----- nvinfo : EIATTR_FRAME_SIZE
	.align		4
.L_5:
        /*0024*/ 	.byte	0x04, 0x11
        /*0026*/ 	.short	(.L_7 - .L_6)
	.align		4
.L_6:
        /*0028*/ 	.word	index@($__internal_1_$__cuda_sm20_rcp_rn_f32_slowpath)
        /*002c*/ 	.word	0x00000000


	//----- nvinfo : EIATTR_FRAME_SIZE
	.align		4
.L_7:
        /*0030*/ 	.byte	0x04, 0x11
        /*0032*/ 	.short	(.L_9 - .L_8)
	.align		4
.L_8:
        /*0034*/ 	.word	index@(_Z20compute_force_kernelPK6float4PK7NodeDevPS_if)
        /*0038*/ 	.word	0x00000000


	//----- nvinfo : EIATTR_REGCOUNT
	.align		4
.L_9:
        /*003c*/ 	.byte	0x04, 0x2f
        /*003e*/ 	.short	(.L_11 - .L_10)
	.align		4
.L_10:
        /*0040*/ 	.word	index@(_Z16integrate_kernelP6float4S0_PKS_if)
        /*0044*/ 	.word	0x0000001b


	//----- nvinfo : EIATTR_FRAME_SIZE
	.align		4
.L_11:
        /*0048*/ 	.byte	0x04, 0x11
        /*004a*/ 	.short	(.L_13 - .L_12)
	.align		4
.L_12:
        /*004c*/ 	.word	index@($__internal_0_$__cuda_sm20_rcp_rn_f32_slowpath)
        /*0050*/ 	.word	0x00000000


	//----- nvinfo : EIATTR_FRAME_SIZE
	.align		4
.L_13:
        /*0054*/ 	.byte	0x04, 0x11
        /*0056*/ 	.short	(.L_15 - .L_14)
	.align		4
.L_14:
        /*0058*/ 	.word	index@(_Z16integrate_kernelP6float4S0_PKS_if)
        /*005c*/ 	.word	0x00000000


	//----- nvinfo : EIATTR_MIN_STACK_SIZE
	.align		4
.L_15:
        /*0060*/ 	.byte	0x04, 0x12
        /*0062*/ 	.short	(.L_17 - .L_16)
	.align		4
.L_16:
        /*0064*/ 	.word	index@(_Z16integrate_kernelP6float4S0_PKS_if)
        /*0068*/ 	.word	0x00000000


	//----- nvinfo : EIATTR_MIN_STACK_SIZE
	.align		4
.L_17:
        /*006c*/ 	.byte	0x04, 0x12
        /*006e*/ 	.short	(.L_19 - .L_18)
	.align		4
.L_18:
        /*0070*/ 	.word	index@(_Z20compute_force_kernelPK6float4PK7NodeDevPS_if)
        /*0074*/ 	.word	0x00000000
.L_19:


//--------------------- .nv.compat                --------------------------
	.section	.nv.compat,"",@"SHT_CUDA_COMPAT_INFO"
	.align	4
        /*0000*/ 	.byte	0x02, 0x09, 0x00, 0x00, 0x02, 0x02, 0x01, 0x00, 0x02, 0x05, 0x05, 0x00, 0x03, 0x07, 0x01, 0x01
        /*0010*/ 	.byte	0x02, 0x03, 0x00, 0x00, 0x02, 0x06, 0x01, 0x00, 0x04, 0x0b, 0x08, 0x00, 0x01, 0x00, 0x00, 0x00
        /*0020*/ 	.byte	0x00, 0x00, 0x00, 0x00


//--------------------- .nv.info._Z16integrate_kernelP6float4S0_PKS_if --------------------------
	.section	.nv.info._Z16integrate_kernelP6float4S0_PKS_if,"",@"SHT_CUDA_INFO"
	.sectionflags	@""
	.align	4


	//----- nvinfo : EIATTR_CUDA_API_VERSION
	.align		4
        /*0000*/ 	.byte	0x04, 0x37
        /*0002*/ 	.short	(.L_21 - .L_20)
.L_20:
        /*0004*/ 	.word	0x00000082


	//----- nvinfo : EIATTR_KPARAM_INFO
	.align		4
.L_21:
        /*0008*/ 	.byte	0x04, 0x17
        /*000a*/ 	.short	(.L_23 - .L_22)
.L_22:
        /*000c*/ 	.word	0x00000000
        /*0010*/ 	.short	0x0004
        /*0012*/ 	.short	0x001c
        /*0014*/ 	.byte	0x00, 0xf0, 0x11, 0x00


	//----- nvinfo : EIATTR_KPARAM_INFO
	.align		4
.L_23:
        /*0018*/ 	.byte	0x04, 0x17
        /*001a*/ 	.short	(.L_25 - .L_24)
.L_24:
        /*001c*/ 	.word	0x00000000
        /*0020*/ 	.short	0x0003
        /*0022*/ 	.short	0x0018
        /*0024*/ 	.byte	0x00, 0xf0, 0x11, 0x00


	//----- nvinfo : EIATTR_KPARAM_INFO
	.align		4
.L_25:
        /*0028*/ 	.byte	0x04, 0x17
        /*002a*/ 	.short	(.L_27 - .L_26)
.L_26:
        /*002c*/ 	.word	0x00000000
        /*0030*/ 	.short	0x0002
        /*0032*/ 	.short	0x0010
        /*0034*/ 	.byte	0x00, 0xf5, 0x21, 0x00


	//----- nvinfo : EIATTR_KPARAM_INFO
	.align		4
.L_27:
        /*0038*/ 	.byte	0x04, 0x17
        /*003a*/ 	.short	(.L_29 - .L_28)
.L_28:
        /*003c*/ 	.word	0x00000000
        /*0040*/ 	.short	0x0001
        /*0042*/ 	.short	0x0008
        /*0044*/ 	.byte	0x00, 0xf5, 0x21, 0x00


	//----- nvinfo : EIATTR_KPARAM_INFO
	.align		4
.L_29:
        /*0048*/ 	.byte	0x04, 0x17
        /*004a*/ 	.short	(.L_31 - .L_30)
.L_30:
        /*004c*/ 	.word	0x00000000
        /*0050*/ 	.short	0x0000
        /*0052*/ 	.short	0x0000
        /*0054*/ 	.byte	0x00, 0xf5, 0x21, 0x00


	//----- nvinfo : EIATTR_SPARSE_MMA_MASK
	.align		4
.L_31:
        /*0058*/ 	.byte	0x03, 0x50
        /*005a*/ 	.short	0x0000


	//----- nvinfo : EIATTR_MAXREG_COUNT
	.align		4
        /*005c*/ 	.byte	0x03, 0x1b
        /*005e*/ 	.short	0x00ff


	//----- nvinfo : EIATTR_MERCURY_ISA_VERSION
	.align		4
        /*0060*/ 	.byte	0x03, 0x5f
        /*0062*/ 	.short	0x0101


	//----- nvinfo : EIATTR_UNUSED_LOAD_BYTE_OFFSET
	.align		4
        /*0064*/ 	.byte	0x04, 0x44
        /*0066*/ 	.short	(.L_33 - .L_32)


	//   ....[0]....
.L_32:
        /*0068*/ 	.word	0x000000f0
        /*006c*/ 	.word	0x00000fff


	//----- nvinfo : EIATTR_VRC_CTA_INIT_COUNT
	.align		4
.L_33:
        /*0070*/ 	.byte	0x02, 0x4a
	.zero		1
	.zero		1


	//----- nvinfo : EIATTR_EXIT_INSTR_OFFSETS
	.align		4
        /*0074*/ 	.byte	0x04, 0x1c
        /*0076*/ 	.short	(.L_35 - .L_34)


	//   ....[0]....
.L_34:
        /*0078*/ 	.word	0x00000070


	//   ....[1]....
        /*007c*/ 	.word	0x000002c0


	//----- nvinfo : EIATTR_CRS_STACK_SIZE
	.align		4
.L_35:
        /*0080*/ 	.byte	0x04, 0x1e
        /*0082*/ 	.short	(.L_37 - .L_36)
.L_36:
        /*0084*/ 	.word	0x00000000


	//----- nvinfo : EIATTR_CBANK_PARAM_SIZE
	.align		4
.L_37:
        /*0088*/ 	.byte	0x03, 0x19
        /*008a*/ 	.short	0x0020


	//----- nvinfo : EIATTR_PARAM_CBANK
	.align		4
        /*008c*/ 	.byte	0x04, 0x0a
        /*008e*/ 	.short	(.L_39 - .L_38)
	.align		4
.L_38:
        /*0090*/ 	.word	index@(.nv.constant0._Z16integrate_kernelP6float4S0_PKS_if)
        /*0094*/ 	.short	0x0380
        /*0096*/ 	.short	0x0020


	//----- nvinfo : EIATTR_SW_WAR
	.align		4
.L_39:
        /*0098*/ 	.byte	0x04, 0x36
        /*009a*/ 	.short	(.L_41 - .L_40)
.L_40:
        /*009c*/ 	.word	0x00000008
.L_41:


//--------------------- .nv.info._Z20compute_force_kernelPK6float4PK7NodeDevPS_if --------------------------
	.section	.nv.info._Z20compute_force_kernelPK6float4PK7NodeDevPS_if,"",@"SHT_CUDA_INFO"
	.sectionflags	@""
	.align	4


	//----- nvinfo : EIATTR_CUDA_API_VERSION
	.align		4
        /*0000*/ 	.byte	0x04, 0x37
        /*0002*/ 	.short	(.L_43 - .L_42)
.L_42:
        /*0004*/ 	.word	0x00000082


	//----- nvinfo : EIATTR_KPARAM_INFO
	.align		4
.L_43:
        /*0008*/ 	.byte	0x04, 0x17
        /*000a*/ 	.short	(.L_45 - .L_44)
.L_44:
        /*000c*/ 	.word	0x00000000
        /*0010*/ 	.short	0x0004
        /*0012*/ 	.short	0x001c
        /*0014*/ 	.byte	0x00, 0xf0, 0x11, 0x00


	//----- nvinfo : EIATTR_KPARAM_INFO
	.align		4
.L_45:
        /*0018*/ 	.byte	0x04, 0x17
        /*001a*/ 	.short	(.L_47 - .L_46)
.L_46:
        /*001c*/ 	.word	0x00000000
        /*0020*/ 	.short	0x0003
        /*0022*/ 	.short	0x0018
        /*0024*/ 	.byte	0x00, 0xf0, 0x11, 0x00


	//----- nvinfo : EIATTR_KPARAM_INFO
	.align		4
.L_47:
        /*0028*/ 	.byte	0x04, 0x17
        /*002a*/ 	.short	(.L_49 - .L_48)
.L_48:
        /*002c*/ 	.word	0x00000000
        /*0030*/ 	.short	0x0002
        /*0032*/ 	.short	0x0010
        /*0034*/ 	.byte	0x00, 0xf5, 0x21, 0x00


	//----- nvinfo : EIATTR_KPARAM_INFO
	.align		4
.L_49:
        /*0038*/ 	.byte	0x04, 0x17
        /*003a*/ 	.short	(.L_51 - .L_50)
.L_50:
        /*003c*/ 	.word	0x00000000
        /*0040*/ 	.short	0x0001
        /*0042*/ 	.short	0x0008
        /*0044*/ 	.byte	0x00, 0xf5, 0x21, 0x00


	//----- nvinfo : EIATTR_KPARAM_INFO
	.align		4
.L_51:
        /*0048*/ 	.byte	0x04, 0x17
        /*004a*/ 	.short	(.L_53 - .L_52)
.L_52:
        /*004c*/ 	.word	0x00000000
        /*0050*/ 	.short	0x0000
        /*0052*/ 	.short	0x0000
        /*0054*/ 	.byte	0x00, 0xf5, 0x21, 0x00


	//----- nvinfo : EIATTR_SPARSE_MMA_MASK
	.align		4
.L_53:
        /*0058*/ 	.byte	0x03, 0x50
        /*005a*/ 	.short	0x0000


	//----- nvinfo : EIATTR_MAXREG_COUNT
	.align		4
        /*005c*/ 	.byte	0x03, 0x1b
        /*005e*/ 	.short	0x00ff


	//----- nvinfo : EIATTR_MERCURY_ISA_VERSION
	.align		4
        /*0060*/ 	.byte	0x03, 0x5f
        /*0062*/ 	.short	0x0101


	//----- nvinfo : EIATTR_UNUSED_LOAD_BYTE_OFFSET
	.align		4
        /*0064*/ 	.byte	0x04, 0x44
        /*0066*/ 	.short	(.L_55 - .L_54)


	//   ....[0]....
.L_54:
        /*0068*/ 	.word	0x000000b0
        /*006c*/ 	.word	0x00000fff


	//----- nvinfo : EIATTR_VRC_CTA_INIT_COUNT
	.align		4
.L_55:
        /*0070*/ 	.byte	0x02, 0x4a
	.zero		1
	.zero		1


	//----- nvinfo : EIATTR_EXIT_INSTR_OFFSETS
	.align		4
        /*0074*/ 	.byte	0x04, 0x1c
        /*0076*/ 	.short	(.L_57 - .L_56)


	//   ....[0]....
.L_56:
        /*0078*/ 	.word	0x00000070


	//   ....[1]....
        /*007c*/ 	.word	0x00001e20


	//----- nvinfo : EIATTR_CRS_STACK_SIZE
	.align		4
.L_57:
        /*0080*/ 	.byte	0x04, 0x1e
        /*0082*/ 	.short	(.L_59 - .L_58)
.L_58:
        /*0084*/ 	.word	0x00000000


	//----- nvinfo : EIATTR_CBANK_PARAM_SIZE
	.align		4
.L_59:
        /*0088*/ 	.byte	0x03, 0x19
        /*008a*/ 	.short	0x0020


	//----- nvinfo : EIATTR_PARAM_CBANK
	.align		4
        /*008c*/ 	.byte	0x04, 0x0a
        /*008e*/ 	.short	(.L_61 - .L_60)
	.align		4
.L_60:
        /*0090*/ 	.word	index@(.nv.constant0._Z20compute_force_kernelPK6float4PK7NodeDevPS_if)
        /*0094*/ 	.short	0x0380
        /*0096*/ 	.short	0x0020


	//----- nvinfo : EIATTR_SW_WAR
	.align		4
.L_61:
        /*0098*/ 	.byte	0x04, 0x36
        /*009a*/ 	.short	(.L_63 - .L_62)
.L_62:
        /*009c*/ 	.word	0x00000008
.L_63:


//--------------------- .nv.callgraph             --------------------------
	.section	.nv.callgraph,"",@"SHT_CUDA_CALLGRAPH"
	.align	4
	.sectionentsize	8
	.align		4
        /*0000*/ 	.word	0x00000000
	.align		4
        /*0004*/ 	.word	0xffffffff
	.align		4
        /*0008*/ 	.word	0x00000000
	.align		4
        /*000c*/ 	.word	0xfffffffe
	.align		4
        /*0010*/ 	.word	0x00000000
	.align		4
        /*0014*/ 	.word	0xfffffffd
	.align		4
        /*0018*/ 	.word	0x00000000
	.align		4
        /*001c*/ 	.word	0xfffffffc


//--------------------- .text._Z16integrate_kernelP6float4S0_PKS_if --------------------------
	.section	.text._Z16integrate_kernelP6float4S0_PKS_if,"ax",@progbits
	.align	128
        .global         _Z16integrate_kernelP6float4S0_PKS_if
        .type           _Z16integrate_kernelP6float4S0_PKS_if,@function
        .size           _Z16integrate_kernelP6float4S0_PKS_if,(.L_x_102 - _Z16integrate_kernelP6float4S0_PKS_if)
        .other          _Z16integrate_kernelP6float4S0_PKS_if,@"STO_CUDA_ENTRY STV_DEFAULT"
_Z16integrate_kernelP6float4S0_PKS_if:
.text._Z16integrate_kernelP6float4S0_PKS_if:
[----:B------:R-:W-:Y:S01]  /*0000*/  LDC R1, c[0x0][0x37c] ;  /* 0x0000df00ff017b82 */ /* 0x000fe20000000800 */
[----:B------:R-:W0:Y:S07]  /*0010*/  S2R R0, SR_TID.X ;  /* 0x0000000000007919 */ /* 0x000e2e0000002100 */
[----:B------:R-:W0:Y:S01]  /*0020*/  S2UR UR4, SR_CTAID.X ;  /* 0x00000000000479c3 */ /* 0x000e220000002500 */
[----:B------:R-:W1:Y:S07]  /*0030*/  LDCU UR5, c[0x0][0x398] ;  /* 0x00007300ff0577ac */ /* 0x000e6e0008000800 */
[----:B------:R-:W0:Y:S02]  /*0040*/  LDC R3, c[0x0][0x360] ;  /* 0x0000d800ff037b82 */ /* 0x000e240000000800 */
[----:B0-----:R-:W-:-:S05]  /*0050*/  IMAD R3, R3, UR4, R0 ;  /* 0x0000000403037c24 */ /* 0x001fca000f8e0200 */
[----:B-1----:R-:W-:-:S13]  /*0060*/  ISETP.GE.AND P0, PT, R3, UR5, PT ;  /* 0x0000000503007c0c */ /* 0x002fda000bf06270 */
[----:B------:R-:W-:Y:S05]  /*0070*/  @P0 EXIT ;  /* 0x000000000000094d */ /* 0x000fea0003800000 */
[----:B------:R-:W0:Y:S01]  /*0080*/  LDC.64 R18, c[0x0][0x380] ;  /* 0x0000e000ff127b82 */ /* 0x000e220000000a00 */
[----:B------:R-:W1:Y:S07]  /*0090*/  LDCU.64 UR4, c[0x0][0x358] ;  /* 0x00006b00ff0477ac */ /* 0x000e6e0008000a00 */
[----:B------:R-:W2:Y:S08]  /*00a0*/  LDC.64 R12, c[0x0][0x390] ;  /* 0x0000e400ff0c7b82 */ /* 0x000eb00000000a00 */
[----:B------:R-:W3:Y:S01]  /*00b0*/  LDC.64 R16, c[0x0][0x388] ;  /* 0x0000e200ff107b82 */ /* 0x000ee20000000a00 */
[----:B0-----:R-:W-:-:S05]  /*00c0*/  IMAD.WIDE R18, R3, 0x10, R18 ;  /* 0x0000001003127825 */ /* 0x001fca00078e0212 */
[----:B-1----:R-:W4:Y:S01]  /*00d0*/  LDG.E.128 R4, desc[UR4][R18.64] ;  /* 0x0000000412047981 */ /* 0x002f22000c1e1d00 */
[----:B--2---:R-:W-:-:S06]  /*00e0*/  IMAD.WIDE R12, R3, 0x10, R12 ;  /* 0x00000010030c7825 */ /* 0x004fcc00078e020c */
[----:B------:R-:W5:Y:S01]  /*00f0*/  LDG.E.128 R12, desc[UR4][R12.64] ;  /* 0x000000040c0c7981 */ /* 0x000f62000c1e1d00 */
[----:B---3--:R-:W-:-:S05]  /*0100*/  IMAD.WIDE R16, R3, 0x10, R16 ;  /* 0x0000001003107825 */ /* 0x008fca00078e0210 */
[----:B------:R0:W5:Y:S01]  /*0110*/  LDG.E.128 R8, desc[UR4][R16.64] ;  /* 0x0000000410087981 */ /* 0x000162000c1e1d00 */
[----:B------:R-:W-:Y:S01]  /*0120*/  BSSY.RECONVERGENT B0, `(.L_x_0) ;  /* 0x000000c000007945 */ /* 0x000fe20003800200 */
[----:B----4-:R-:W-:-:S05]  /*0130*/  VIADD R0, R7, 0x1800000 ;  /* 0x0180000007007836 */ /* 0x010fca0000000000 */
[----:B------:R-:W-:-:S04]  /*0140*/  LOP3.LUT R0, R0, 0x7f800000, RZ, 0xc0, !PT ;  /* 0x7f80000000007812 */ /* 0x000fc800078ec0ff */
[----:B------:R-:W-:-:S13]  /*0150*/  ISETP.GT.U32.AND P0, PT, R0, 0x1ffffff, PT ;  /* 0x01ffffff0000780c */ /* 0x000fda0003f04070 */
[----:B0-----:R-:W-:Y:S05]  /*0160*/  @P0 BRA `(.L_x_1) ;  /* 0x00000000000c0947 */ /* 0x001fea0003800000 */
[----:B------:R-:W-:-:S07]  /*0170*/  MOV R20, 0x190 ;  /* 0x0000019000147802 */ /* 0x000fce0000000f00 */
[----:B-----5:R-:W-:Y:S05]  /*0180*/  CALL.REL.NOINC `($__internal_0_$__cuda_sm20_rcp_rn_f32_slowpath) ;  /* 0x0000000000507944 */ /* 0x020fea0003c00000 */
[----:B------:R-:W-:Y:S05]  /*0190*/  BRA `(.L_x_2) ;  /* 0x0000000000107947 */ /* 0x000fea0003800000 */
.L_x_1:
[----:B------:R-:W0:Y:S02]  /*01a0*/  MUFU.RCP R0, R7 ;  /* 0x0000000700007308 */ /* 0x000e240000001000 */
[----:B0-----:R-:W-:-:S04]  /*01b0*/  FFMA R2, R7, R0, -1 ;  /* 0xbf80000007027423 */ /* 0x001fc80000000000 */
[----:B------:R-:W-:-:S04]  /*01c0*/  FADD.FTZ R3, -R2, -RZ ;  /* 0x800000ff02037221 */ /* 0x000fc80000010100 */
[----:B------:R-:W-:-:S07]  /*01d0*/  FFMA R3, R0, R3, R0 ;  /* 0x0000000300037223 */ /* 0x000fce0000000000 */
.L_x_2:
[----:B------:R-:W-:Y:S05]  /*01e0*/  BSYNC.RECONVERGENT B0 ;  /* 0x0000000000007941 */ /* 0x000fea0003800200 */
.L_x_0:
[----:B------:R-:W0:Y:S01]  /*01f0*/  LDCU UR6, c[0x0][0x39c] ;  /* 0x00007380ff0677ac */ /* 0x000e220008000800 */
[-C--:B-----5:R-:W-:Y:S01]  /*0200*/  FMUL R7, R12, R3.reuse ;  /* 0x000000030c077220 */ /* 0x0a0fe20000400000 */
[-C--:B------:R-:W-:Y:S01]  /*0210*/  FMUL R0, R13, R3.reuse ;  /* 0x000000030d007220 */ /* 0x080fe20000400000 */
[----:B------:R-:W-:Y:S02]  /*0220*/  FMUL R3, R14, R3 ;  /* 0x000000030e037220 */ /* 0x000fe40000400000 */
[----:B0-----:R-:W-:Y:S01]  /*0230*/  FFMA R8, R7, UR6, R8 ;  /* 0x0000000607087c23 */ /* 0x001fe20008000008 */
[----:B------:R-:W-:Y:S01]  /*0240*/  FFMA R9, R0, UR6, R9 ;  /* 0x0000000600097c23 */ /* 0x000fe20008000009 */
[----:B------:R-:W-:Y:S02]  /*0250*/  FFMA R10, R3, UR6, R10 ;  /* 0x00000006030a7c23 */ /* 0x000fe4000800000a */
[----:B------:R-:W-:Y:S01]  /*0260*/  FFMA R4, R8, UR6, R4 ;  /* 0x0000000608047c23 */ /* 0x000fe20008000004 */
[----:B------:R-:W-:Y:S01]  /*0270*/  FFMA R5, R9, UR6, R5 ;  /* 0x0000000609057c23 */ /* 0x000fe20008000005 */
[----:B------:R-:W-:-:S04]  /*0280*/  FFMA R3, R10, UR6, R6 ;  /* 0x000000060a037c23 */ /* 0x000fc80008000006 */
[----:B------:R-:W-:Y:S04]  /*0290*/  STG.E.64 desc[UR4][R18.64], R4 ;  /* 0x0000000412007986 */ /* 0x000fe8000c101b04 */
[----:B------:R-:W-:Y:S04]  /*02a0*/  STG.E desc[UR4][R18.64+0x8], R3 ;  /* 0x0000080312007986 */ /* 0x000fe8000c101904 */
[----:B------:R-:W-:Y:S01]  /*02b0*/  STG.E.128 desc[UR4][R16.64], R8 ;  /* 0x0000000810007986 */ /* 0x000fe2000c101d04 */
[----:B------:R-:W-:Y:S05]  /*02c0*/  EXIT ;  /* 0x000000000000794d */ /* 0x000fea0003800000 */
        .weak           $__internal_0_$__cuda_sm20_rcp_rn_f32_slowpath
        .type           $__internal_0_$__cuda_sm20_rcp_rn_f32_slowpath,@function
        .size           $__internal_0_$__cuda_sm20_rcp_rn_f32_slowpath,(.L_x_102 - $__internal_0_$__cuda_sm20_rcp_rn_f32_slowpath)
$__internal_0_$__cuda_sm20_rcp_rn_f32_slowpath:
[----:B------:R-:W-:Y:S01]  /*02d0*/  IMAD.SHL.U32 R2, R7, 0x2, RZ ;  /* 0x0000000207027824 */ /* 0x000fe200078e00ff */
[----:B------:R-:W-:Y:S01]  /*02e0*/  BSSY.RECONVERGENT B1, `(.L_x_3) ;  /* 0x0000031000017945 */ /* 0x000fe20003800200 */
[----:B------:R-:W-:-:S03]  /*02f0*/  MOV R0, R7 ;  /* 0x0000000700007202 */ /* 0x000fc60000000f00 */
[----:B------:R-:W-:-:S04]  /*0300*/  SHF.R.U32.HI R2, RZ, 0x18, R2 ;  /* 0x00000018ff027819 */ /* 0x000fc80000011602 */
[----:B------:R-:W-:-:S13]  /*0310*/  ISETP.NE.U32.AND P0, PT, R2, RZ, PT ;  /* 0x000000ff0200720c */ /* 0x000fda0003f05070 */
[----:B------:R-:W-:Y:S05]  /*0320*/  @P0 BRA `(.L_x_4) ;  /* 0x0000000000280947 */ /* 0x000fea0003800000 */
[----:B------:R-:W-:-:S05]  /*0330*/  IMAD.SHL.U32 R2, R0, 0x2, RZ ;  /* 0x0000000200027824 */ /* 0x000fca00078e00ff */
[----:B------:R-:W-:-:S13]  /*0340*/  ISETP.NE.AND P0, PT, R2, RZ, PT ;  /* 0x000000ff0200720c */ /* 0x000fda0003f05270 */
[----:B------:R-:W-:Y:S01]  /*0350*/  @P0 FFMA R7, R0, 1.84467440737095516160e+19, RZ ;  /* 0x5f80000000070823 */ /* 0x000fe200000000ff */
[----:B------:R-:W-:Y:S08]  /*0360*/  @!P0 MUFU.RCP R3, R0 ;  /* 0x0000000000038308 */ /* 0x000ff00000001000 */
[----:B------:R-:W0:Y:S02]  /*0370*/  @P0 MUFU.RCP R2, R7 ;  /* 0x0000000700020308 */ /* 0x000e240000001000 */
[----:B0-----:R-:W-:-:S04]  /*0380*/  @P0 FFMA R15, R7, R2, -1 ;  /* 0xbf800000070f0423 */ /* 0x001fc80000000002 */
[----:B------:R-:W-:-:S04]  /*0390*/  @P0 FADD.FTZ R15, -R15, -RZ ;  /* 0x800000ff0f0f0221 */ /* 0x000fc80000010100 */
[----:B------:R-:W-:-:S04]  /*03a0*/  @P0 FFMA R2, R2, R15, R2 ;  /* 0x0000000f02020223 */ /* 0x000fc80000000002 */
[----:B------:R-:W-:Y:S01]  /*03b0*/  @P0 FFMA R3, R2, 1.84467440737095516160e+19, RZ ;  /* 0x5f80000002030823 */ /* 0x000fe200000000ff */
[----:B------:R-:W-:Y:S06]  /*03c0*/  BRA `(.L_x_5) ;  /* 0x0000000000887947 */ /* 0x000fec0003800000 */
.L_x_4:
[----:B------:R-:W-:-:S04]  /*03d0*/  IADD3 R3, PT, PT, R2, -0xfd, RZ ;  /* 0xffffff0302037810 */ /* 0x000fc80007ffe0ff */
[----:B------:R-:W-:-:S13]  /*03e0*/  ISETP.GT.U32.AND P0, PT, R3, 0x1, PT ;  /* 0x000000010300780c */ /* 0x000fda0003f04070 */
[----:B------:R-:W-:Y:S05]  /*03f0*/  @P0 BRA `(.L_x_6) ;  /* 0x0000000000780947 */ /* 0x000fea0003800000 */
[----:B------:R-:W-:Y:S01]  /*0400*/  LOP3.LUT R7, R0, 0x7fffff, RZ, 0xc0, !PT ;  /* 0x007fffff00077812 */ /* 0x000fe200078ec0ff */
[----:B------:R-:W-:-:S03]  /*0410*/  IMAD.MOV.U32 R24, RZ, RZ, 0x3 ;  /* 0x00000003ff187424 */ /* 0x000fc600078e00ff */
[----:B------:R-:W-:Y:S02]  /*0420*/  LOP3.LUT R7, R7, 0x3f800000, RZ, 0xfc, !PT ;  /* 0x3f80000007077812 */ /* 0x000fe400078efcff */
[----:B------:R-:W-:Y:S02]  /*0430*/  SHF.L.U32 R23, R24, R3, RZ ;  /* 0x0000000318177219 */ /* 0x000fe400000006ff */
[----:B------:R-:W0:Y:S02]  /*0440*/  MUFU.RCP R22, R7 ;  /* 0x0000000700167308 */ /* 0x000e240000001000 */
[----:B0-----:R-:W-:-:S04]  /*0450*/  FFMA R15, R7, R22, -1 ;  /* 0xbf800000070f7423 */ /* 0x001fc80000000016 */
[----:B------:R-:W-:-:S04]  /*0460*/  FADD.FTZ R15, -R15, -RZ ;  /* 0x800000ff0f0f7221 */ /* 0x000fc80000010100 */
[CCC-:B------:R-:W-:Y:S01]  /*0470*/  FFMA.RM R21, R22.reuse, R15.reuse, R22.reuse ;  /* 0x0000000f16157223 */ /* 0x1c0fe20000004016 */
[----:B------:R-:W-:-:S04]  /*0480*/  FFMA.RP R22, R22, R15, R22 ;  /* 0x0000000f16167223 */ /* 0x000fc80000008016 */
[C---:B------:R-:W-:Y:S02]  /*0490*/  LOP3.LUT R15, R21.reuse, 0x7fffff, RZ, 0xc0, !PT ;  /* 0x007fffff150f7812 */ /* 0x040fe400078ec0ff */
[----:B------:R-:W-:Y:S02]  /*04a0*/  FSETP.NEU.FTZ.AND P0, PT, R21, R22, PT ;  /* 0x000000161500720b */ /* 0x000fe40003f1d000 */
[----:B------:R-:W-:Y:S02]  /*04b0*/  LOP3.LUT R22, R15, 0x800000, RZ, 0xfc, !PT ;  /* 0x008000000f167812 */ /* 0x000fe400078efcff */
[----:B------:R-:W-:Y:S02]  /*04c0*/  SEL R15, RZ, 0xffffffff, !P0 ;  /* 0xffffffffff0f7807 */ /* 0x000fe40004000000 */
[----:B------:R-:W-:Y:S02]  /*04d0*/  LOP3.LUT R24, R23, R22, RZ, 0xc0, !PT ;  /* 0x0000001617187212 */ /* 0x000fe400078ec0ff */
[----:B------:R-:W-:-:S02]  /*04e0*/  IADD3 R15, PT, PT, -R15, RZ, RZ ;  /* 0x000000ff0f0f7210 */ /* 0x000fc40007ffe1ff */
[-C--:B------:R-:W-:Y:S02]  /*04f0*/  SHF.R.U32.HI R24, RZ, R3.reuse, R24 ;  /* 0x00000003ff187219 */ /* 0x080fe40000011618 */
[----:B------:R-:W-:Y:S02]  /*0500*/  LOP3.LUT P1, RZ, R15, R3, R22, 0xf8, !PT ;  /* 0x000000030fff7212 */ /* 0x000fe4000782f816 */
[C---:B------:R-:W-:Y:S02]  /*0510*/  LOP3.LUT P0, RZ, R24.reuse, 0x1, RZ, 0xc0, !PT ;  /* 0x0000000118ff7812 */ /* 0x040fe4000780c0ff */
[----:B------:R-:W-:-:S04]  /*0520*/  LOP3.LUT P2, RZ, R24, 0x2, RZ, 0xc0, !PT ;  /* 0x0000000218ff7812 */ /* 0x000fc8000784c0ff */
[----:B------:R-:W-:Y:S02]  /*0530*/  PLOP3.LUT P0, PT, P0, P1, P2, 0xe0, 0x0 ;  /* 0x000000000000781c */ /* 0x000fe40000703c20 */
[----:B------:R-:W-:Y:S02]  /*0540*/  LOP3.LUT P1, RZ, R0, 0x7fffff, RZ, 0xc0, !PT ;  /* 0x007fffff00ff7812 */ /* 0x000fe4000782c0ff */
[----:B------:R-:W-:-:S05]  /*0550*/  SEL R3, RZ, 0x1, !P0 ;  /* 0x00000001ff037807 */ /* 0x000fca0004000000 */
[----:B------:R-:W-:-:S05]  /*0560*/  IMAD.MOV R3, RZ, RZ, -R3 ;  /* 0x000000ffff037224 */ /* 0x000fca00078e0a03 */
[----:B------:R-:W-:Y:S02]  /*0570*/  ISETP.GE.AND P0, PT, R3, RZ, PT ;  /* 0x000000ff0300720c */ /* 0x000fe40003f06270 */
[----:B------:R-:W-:-:S04]  /*0580*/  IADD3 R3, PT, PT, R2, -0xfc, RZ ;  /* 0xffffff0402037810 */ /* 0x000fc80007ffe0ff */
[----:B------:R-:W-:-:S07]  /*0590*/  SHF.R.U32.HI R3, RZ, R3, R22 ;  /* 0x00000003ff037219 */ /* 0x000fce0000011616 */
[----:B------:R-:W-:-:S05]  /*05a0*/  @!P0 VIADD R3, R3, 0x1 ;  /* 0x0000000103038836 */ /* 0x000fca0000000000 */
[----:B------:R-:W-:-:S04]  /*05b0*/  @!P1 SHF.L.U32 R3, R3, 0x1, RZ ;  /* 0x0000000103039819 */ /* 0x000fc800000006ff */
[----:B------:R-:W-:Y:S01]  /*05c0*/  LOP3.LUT R3, R3, 0x80000000, R0, 0xf8, !PT ;  /* 0x8000000003037812 */ /* 0x000fe200078ef800 */
[----:B------:R-:W-:Y:S06]  /*05d0*/  BRA `(.L_x_5) ;  /* 0x0000000000047947 */ /* 0x000fec0003800000 */
.L_x_6:
[----:B------:R0:W1:Y:S02]  /*05e0*/  MUFU.RCP R3, R0 ;  /* 0x0000000000037308 */ /* 0x0000640000001000 */
.L_x_5:
[----:B------:R-:W-:Y:S05]  /*05f0*/  BSYNC.RECONVERGENT B1 ;  /* 0x0000000000017941 */ /* 0x000fea0003800200 */
.L_x_3:
[----:B------:R-:W-:-:S04]  /*0600*/  HFMA2 R21, -RZ, RZ, 0, 0 ;  /* 0x00000000ff157431 */ /* 0x000fc800000001ff */
[----:B01----:R-:W-:Y:S05]  /*0610*/  RET.REL.NODEC R20 `(_Z16integrate_kernelP6float4S0_PKS_if) ;  /* 0xfffffff814787950 */ /* 0x003fea0003c3ffff */
.L_x_7:
[----:B------:R-:W-:-:S00]  /*0620*/  BRA `(.L_x_7) ;  /* 0xfffffffc00fc7947 */ /* 0x000fc0000383ffff */
[----:B------:R-:W-:-:S00]  /*0630*/  NOP ;  /* 0x0000000000007918 */ /* 0x000fc00000000000 */
        /* <DEDUP_REMOVED lines=12> */
.L_x_102:


//--------------------- .text._Z20compute_force_kernelPK6float4PK7NodeDevPS_if --------------------------
	.section	.text._Z20compute_force_kernelPK6float4PK7NodeDevPS_if,"ax",@progbits
	.align	128
        .global         _Z20compute_force_kernelPK6float4PK7NodeDevPS_if
        .type           _Z20compute_force_kernelPK6float4PK7NodeDevPS_if,@function
        .size           _Z20compute_force_kernelPK6float4PK7NodeDevPS_if,(.L_x_105 - _Z20compute_force_kernelPK6float4PK7NodeDevPS_if)
        .other          _Z20compute_force_kernelPK6float4PK7NodeDevPS_if,@"STO_CUDA_ENTRY STV_DEFAULT"
_Z20compute_force_kernelPK6float4PK7NodeDevPS_if:
.text._Z20compute_force_kernelPK6float4PK7NodeDevPS_if:
        /* <DEDUP_REMOVED lines=9> */
[----:B------:R-:W1:Y:S01]  /*0090*/  LDCU.64 UR4, c[0x0][0x358] ;  /* 0x00006b00ff0477ac */ /* 0x000e620008000a00 */
[----:B0-----:R-:W-:-:S06]  /*00a0*/  IMAD.WIDE R4, R0, 0x10, R4 ;  /* 0x0000001000047825 */ /* 0x001fcc00078e0204 */
[----:B-1----:R-:W5:Y:S01]  /*00b0*/  LDG.E.128.CONSTANT R4, desc[UR4][R4.64] ;  /* 0x0000000404047981 */ /* 0x002f62000c1e9d00 */
[----:B------:R-:W-:Y:S01]  /*00c0*/  HFMA2 R16, -RZ, RZ, 0, 0 ;  /* 0x00000000ff107431 */ /* 0x000fe200000001ff */
[----:B------:R-:W-:Y:S01]  /*00d0*/  BSSY.RECONVERGENT B2, `(.L_x_8) ;  /* 0x00001cf000027945 */ /* 0x000fe20003800200 */
[----:B------:R-:W-:Y:S02]  /*00e0*/  MOV R10, RZ ;  /* 0x000000ff000a7202 */ /* 0x000fe40000000f00 */
[----:B------:R-:W-:-:S07]  /*00f0*/  CS2R R8, SRZ ;  /* 0x0000000000087805 */ /* 0x000fce000001ff00 */
.L_x_84:
[----:B------:R-:W0:Y:S02]  /*0100*/  LDC.64 R12, c[0x0][0x388] ;  /* 0x0000e200ff0c7b82 */ /* 0x000e240000000a00 */
[----:B0-----:R-:W-:-:S05]  /*0110*/  IMAD.WIDE R12, R16, 0x40, R12 ;  /* 0x00000040100c7825 */ /* 0x001fca00078e020c */
[----:B------:R-:W2:Y:S04]  /*0120*/  LDG.E.CONSTANT R16, desc[UR4][R12.64+0x20] ;  /* 0x000020040c107981 */ /* 0x000ea8000c1e9900 */
[----:B------:R-:W3:Y:S04]  /*0130*/  LDG.E.CONSTANT R14, desc[UR4][R12.64+0x14] ;  /* 0x000014040c0e7981 */ /* 0x000ee8000c1e9900 */
[----:B------:R-:W4:Y:S04]  /*0140*/  LDG.E.CONSTANT R11, desc[UR4][R12.64+0x10] ;  /* 0x000010040c0b7981 */ /* 0x000f28000c1e9900 */
[----:B------:R-:W4:Y:S04]  /*0150*/  LDG.E.CONSTANT R21, desc[UR4][R12.64+0x18] ;  /* 0x000018040c157981 */ /* 0x000f28000c1e9900 */
[----:B-----5:R0:W5:Y:S04]  /*0160*/  LDG.E.CONSTANT R17, desc[UR4][R12.64] ;  /* 0x000000040c117981 */ /* 0x020168000c1e9900 */
[----:B------:R0:W5:Y:S04]  /*0170*/  LDG.E.CONSTANT R24, desc[UR4][R12.64+0x4] ;  /* 0x000004040c187981 */ /* 0x000168000c1e9900 */
[----:B------:R0:W5:Y:S04]  /*0180*/  LDG.E.CONSTANT R15, desc[UR4][R12.64+0x8] ;  /* 0x000008040c0f7981 */ /* 0x000168000c1e9900 */
[----:B------:R0:W5:Y:S04]  /*0190*/  LDG.E.CONSTANT R2, desc[UR4][R12.64+0xc] ;  /* 0x00000c040c027981 */ /* 0x000168000c1e9900 */
[----:B------:R0:W5:Y:S04]  /*01a0*/  LDG.E.CONSTANT R3, desc[UR4][R12.64+0x24] ;  /* 0x000024040c037981 */ /* 0x000168000c1e9900 */
[----:B------:R0:W5:Y:S04]  /*01b0*/  LDG.E.CONSTANT R7, desc[UR4][R12.64+0x28] ;  /* 0x000028040c077981 */ /* 0x000168000c1e9900 */
[----:B------:R0:W5:Y:S04]  /*01c0*/  LDG.E.CONSTANT R18, desc[UR4][R12.64+0x2c] ;  /* 0x00002c040c127981 */ /* 0x000168000c1e9900 */
[----:B------:R0:W5:Y:S01]  /*01d0*/  LDG.E.CONSTANT R19, desc[UR4][R12.64+0x30] ;  /* 0x000030040c137981 */ /* 0x000162000c1e9900 */
[----:B------:R-:W-:Y:S04]  /*01e0*/  BSSY.RECONVERGENT B1, `(.L_x_9) ;  /* 0x00001bb000017945 */ /* 0x000fe80003800200 */
[----:B------:R-:W-:Y:S01]  /*01f0*/  BSSY.RELIABLE B0, `(.L_x_10) ;  /* 0x000002a000007945 */ /* 0x000fe20003800100 */
[----:B--2---:R-:W-:Y:S01]  /*0200*/  ISETP.NE.AND P0, PT, R16, -0x1, PT ;  /* 0xffffffff1000780c */ /* 0x004fe20003f05270 */
[----:B---3--:R-:W-:Y:S01]  /*0210*/  FADD R14, -R5, R14 ;  /* 0x0000000e050e7221 */ /* 0x008fe20000000100 */
[----:B----4-:R-:W-:-:S03]  /*0220*/  FADD R11, -R4, R11 ;  /* 0x0000000b040b7221 */ /* 0x010fc60000000100 */
[----:B------:R-:W-:Y:S01]  /*0230*/  FMUL R14, R14, R14 ;  /* 0x0000000e0e0e7220 */ /* 0x000fe20000400000 */
[----:B------:R-:W-:-:S03]  /*0240*/  FADD R21, -R6, R21 ;  /* 0x0000001506157221 */ /* 0x000fc60000000100 */
[----:B------:R-:W-:-:S04]  /*0250*/  FFMA R14, R11, R11, R14 ;  /* 0x0000000b0b0e7223 */ /* 0x000fc8000000000e */
[----:B------:R-:W-:Y:S01]  /*0260*/  FFMA R21, R21, R21, R14 ;  /* 0x0000001515157223 */ /* 0x000fe2000000000e */
[----:B0-----:R-:W-:Y:S06]  /*0270*/  @!P0 BRA `(.L_x_11) ;  /* 0x0000000000848947 */ /* 0x001fec0003800000 */
[----:B------:R0:W5:Y:S01]  /*0280*/  LDG.E.CONSTANT R11, desc[UR4][R12.64+0x1c] ;  /* 0x00001c040c0b7981 */ /* 0x000162000c1e9900 */
[----:B------:R-:W-:Y:S01]  /*0290*/  IADD3 R14, PT, PT, R21, -0xd000000, RZ ;  /* 0xf3000000150e7810 */ /* 0x000fe20007ffe0ff */
[----:B------:R0:W1:Y:S01]  /*02a0*/  MUFU.RSQ R22, R21 ;  /* 0x0000001500167308 */ /* 0x0000620000001400 */
[----:B------:R-:W-:Y:S02]  /*02b0*/  BSSY.RECONVERGENT B3, `(.L_x_12) ;  /* 0x000000b000037945 */ /* 0x000fe40003800200 */
[----:B------:R-:W-:-:S13]  /*02c0*/  ISETP.GT.U32.AND P0, PT, R14, 0x727fffff, PT ;  /* 0x727fffff0e00780c */ /* 0x000fda0003f04070 */
[----:B0-----:R-:W-:Y:S05]  /*02d0*/  @!P0 BRA `(.L_x_13) ;  /* 0x0000000000108947 */ /* 0x001fea0003800000 */
[----:B------:R-:W-:Y:S02]  /*02e0*/  MOV R13, R21 ;  /* 0x00000015000d7202 */ /* 0x000fe40000000f00 */
[----:B------:R-:W-:-:S07]  /*02f0*/  MOV R12, 0x310 ;  /* 0x00000310000c7802 */ /* 0x000fce0000000f00 */
[----:B-1---5:R-:W-:Y:S05]  /*0300*/  CALL.REL.NOINC `($__internal_2_$__cuda_sm20_sqrt_rn_f32_slowpath) ;  /* 0x0000001c009c7944 */ /* 0x022fea0003c00000 */
[----:B------:R-:W-:Y:S05]  /*0310*/  BRA `(.L_x_14) ;  /* 0x0000000000107947 */ /* 0x000fea0003800000 */
.L_x_13:
[----:B-1----:R-:W-:Y:S01]  /*0320*/  FMUL.FTZ R20, R21, R22 ;  /* 0x0000001615147220 */ /* 0x002fe20000410000 */
[----:B------:R-:W-:-:S03]  /*0330*/  FMUL.FTZ R12, R22, 0.5 ;  /* 0x3f000000160c7820 */ /* 0x000fc60000410000 */
[----:B------:R-:W-:-:S04]  /*0340*/  FFMA R13, -R20, R20, R21 ;  /* 0x00000014140d7223 */ /* 0x000fc80000000115 */
[----:B------:R-:W-:-:S07]  /*0350*/  FFMA R20, R13, R12, R20 ;  /* 0x0000000c0d147223 */ /* 0x000fce0000000014 */
.L_x_14:
[----:B------:R-:W-:Y:S05]  /*0360*/  BSYNC.RECONVERGENT B3 ;  /* 0x0000000000037941 */ /* 0x000fea0003800200 */
.L_x_12:
[----:B------:R-:W-:Y:S01]  /*0370*/  FADD R12, R20, 9.9999999600419720025e-13 ;  /* 0x2b8cbccc140c7421 */ /* 0x000fe20000000000 */
[----:B------:R-:W-:Y:S03]  /*0380*/  BSSY.RECONVERGENT B3, `(.L_x_15) ;  /* 0x000000c000037945 */ /* 0x000fe60003800200 */
[----:B------:R-:W0:Y:S08]  /*0390*/  MUFU.RCP R13, R12 ;  /* 0x0000000c000d7308 */ /* 0x000e300000001000 */
[----:B-----5:R-:W1:Y:S01]  /*03a0*/  FCHK P0, R11, R12 ;  /* 0x0000000c0b007302 */ /* 0x020e620000000000 */
[----:B0-----:R-:W-:-:S04]  /*03b0*/  FFMA R14, -R12, R13, 1 ;  /* 0x3f8000000c0e7423 */ /* 0x001fc8000000010d */
[----:B------:R-:W-:-:S04]  /*03c0*/  FFMA R14, R13, R14, R13 ;  /* 0x0000000e0d0e7223 */ /* 0x000fc8000000000d */
[----:B------:R-:W-:-:S04]  /*03d0*/  FFMA R13, R11, R14, RZ ;  /* 0x0000000e0b0d7223 */ /* 0x000fc800000000ff */
[----:B------:R-:W-:-:S04]  /*03e0*/  FFMA R20, -R12, R13, R11 ;  /* 0x0000000d0c147223 */ /* 0x000fc8000000010b */
[----:B------:R-:W-:Y:S01]  /*03f0*/  FFMA R13, R14, R20, R13 ;  /* 0x000000140e0d7223 */ /* 0x000fe2000000000d */
[----:B-1----:R-:W-:Y:S06]  /*0400*/  @!P0 BRA `(.L_x_16) ;  /* 0x00000000000c8947 */ /* 0x002fec0003800000 */
[----:B------:R-:W-:-:S07]  /*0410*/  MOV R20, 0x430 ;  /* 0x0000043000147802 */ /* 0x000fce0000000f00 */
[----:B------:R-:W-:Y:S05]  /*0420*/  CALL.REL.NOINC `($__internal_3_$__cuda_sm3x_div_rn_noftz_f32_slowpath) ;  /* 0x0000001c00a87944 */ /* 0x000fea0003c00000 */
[----:B------:R-:W-:-:S07]  /*0430*/  MOV R13, R11 ;  /* 0x0000000b000d7202 */ /* 0x000fce0000000f00 */
.L_x_16:
[----:B------:R-:W-:Y:S05]  /*0440*/  BSYNC.RECONVERGENT B3 ;  /* 0x0000000000037941 */ /* 0x000fea0003800200 */
.L_x_15:
[----:B------:R-:W0:Y:S02]  /*0450*/  LDCU UR6, c[0x0][0x39c] ;  /* 0x00007380ff0677ac */ /* 0x000e240008000800 */
[----:B0-----:R-:W-:-:S13]  /*0460*/  FSETP.GT.AND P0, PT, R13, UR6, PT ;  /* 0x000000060d007c0b */ /* 0x001fda000bf04000 */
[----:B------:R-:W-:Y:S05]  /*0470*/  @P0 BREAK.RELIABLE B0 ;  /* 0x0000000000000942 */ /* 0x000fea0003800100 */
[----:B------:R-:W-:Y:S05]  /*0480*/  @P0 BRA `(.L_x_17) ;  /* 0x0000001800400947 */ /* 0x000fea0003800000 */
.L_x_11:
[----:B------:R-:W-:Y:S05]  /*0490*/  BSYNC.RELIABLE B0 ;  /* 0x0000000000007941 */ /* 0x000fea0003800100 */
.L_x_10:
[----:B-----5:R-:W-:-:S13]  /*04a0*/  ISETP.NE.AND P0, PT, R19, RZ, PT ;  /* 0x000000ff1300720c */ /* 0x020fda0003f05270 */
[----:B------:R-:W-:Y:S05]  /*04b0*/  @!P0 BRA `(.L_x_18) ;  /* 0x0000001400908947 */ /* 0x000fea0003800000 */
[----:B------:R-:W-:Y:S02]  /*04c0*/  ISETP.GE.AND P0, PT, R7, R18, PT ;  /* 0x000000120700720c */ /* 0x000fe40003f06270 */
[----:B------:R-:W-:-:S11]  /*04d0*/  MOV R16, R3 ;  /* 0x0000000300107202 */ /* 0x000fd60000000f00 */
[----:B------:R-:W-:Y:S05]  /*04e0*/  @P0 BRA `(.L_x_17) ;  /* 0x0000001800280947 */ /* 0x000fea0003800000 */
[-C--:B------:R-:W-:Y:S01]  /*04f0*/  IADD3 R2, PT, PT, -R18, R7.reuse, RZ ;  /* 0x0000000712027210 */ /* 0x080fe20007ffe1ff */
[----:B------:R-:W-:Y:S03]  /*0500*/  BSSY.RECONVERGENT B3, `(.L_x_19) ;  /* 0x00000c6000037945 */ /* 0x000fe60003800200 */
[----:B------:R-:W-:Y:S02]  /*0510*/  ISETP.GT.U32.AND P0, PT, R2, -0x4, PT ;  /* 0xfffffffc0200780c */ /* 0x000fe40003f04070 */
[----:B------:R-:W-:-:S04]  /*0520*/  IADD3 R2, PT, PT, R18, -R7, RZ ;  /* 0x8000000712027210 */ /* 0x000fc80007ffe0ff */
[----:B------:R-:W-:-:S07]  /*0530*/  LOP3.LUT R11, R2, 0x3, RZ, 0xc0, !PT ;  /* 0x00000003020b7812 */ /* 0x000fce00078ec0ff */
[----:B------:R-:W-:Y:S05]  /*0540*/  @P0 BRA `(.L_x_20) ;  /* 0x0000000c00040947 */ /* 0x000fea0003800000 */
[----:B------:R-:W0:Y:S01]  /*0550*/  LDC.64 R18, c[0x0][0x380] ;  /* 0x0000e000ff127b82 */ /* 0x000e220000000a00 */
[----:B------:R-:W-:Y:S02]  /*0560*/  LOP3.LUT R17, R2, 0xfffffffc, RZ, 0xc0, !PT ;  /* 0xfffffffc02117812 */ /* 0x000fe400078ec0ff */
[----:B------:R-:W-:Y:S02]  /*0570*/  IADD3 R16, PT, PT, -R0, R7, RZ ;  /* 0x0000000700107210 */ /* 0x000fe40007ffe1ff */
[----:B------:R-:W-:-:S07]  /*0580*/  IADD3 R17, PT, PT, -R17, RZ, RZ ;  /* 0x000000ff11117210 */ /* 0x000fce0007ffe1ff */
.L_x_53:
[----:B------:R-:W-:Y:S01]  /*0590*/  ISETP.NE.AND P0, PT, R16, RZ, PT ;  /* 0x000000ff1000720c */ /* 0x000fe20003f05270 */
[----:B------:R-:W-:Y:S01]  /*05a0*/  BSSY.RECONVERGENT B5, `(.L_x_21) ;  /* 0x000002e000057945 */ /* 0x000fe20003800200 */
[----:B------:R-:W-:Y:S01]  /*05b0*/  IADD3 R17, PT, PT, R17, 0x4, RZ ;  /* 0x0000000411117810 */ /* 0x000fe20007ffe0ff */
[----:B0-----:R-:W-:-:S03]  /*05c0*/  IMAD.WIDE R28, R7, 0x10, R18 ;  /* 0x00000010071c7825 */ /* 0x001fc600078e0212 */
[----:B------:R-:W-:-:S07]  /*05d0*/  ISETP.NE.AND P3, PT, R17, RZ, PT ;  /* 0x000000ff1100720c */ /* 0x000fce0003f65270 */
[----:B------:R-:W-:Y:S06]  /*05e0*/  @!P0 BRA `(.L_x_22) ;  /* 0x0000000000a48947 */ /* 0x000fec0003800000 */
[----:B------:R-:W2:Y:S01]  /*05f0*/  LDG.E.128.CONSTANT R12, desc[UR4][R28.64] ;  /* 0x000000041c0c7981 */ /* 0x000ea2000c1e9d00 */
[----:B------:R-:W-:Y:S01]  /*0600*/  BSSY.RECONVERGENT B4, `(.L_x_23) ;  /* 0x0000013000047945 */ /* 0x000fe20003800200 */
[----:B--2---:R-:W-:Y:S01]  /*0610*/  FADD R24, -R5, R13 ;  /* 0x0000000d05187221 */ /* 0x004fe20000000100 */
[----:B------:R-:W-:Y:S01]  /*0620*/  FADD R27, -R4, R12 ;  /* 0x0000000c041b7221 */ /* 0x000fe20000000100 */
[----:B------:R-:W-:Y:S02]  /*0630*/  FADD R26, -R6, R14 ;  /* 0x0000000e061a7221 */ /* 0x000fe40000000100 */
[----:B------:R-:W-:-:S04]  /*0640*/  FMUL R12, R24, R24 ;  /* 0x00000018180c7220 */ /* 0x000fc80000400000 */
[----:B------:R-:W-:-:S04]  /*0650*/  FFMA R13, R27, R27, R12 ;  /* 0x0000001b1b0d7223 */ /* 0x000fc8000000000c */
[----:B------:R-:W-:-:S04]  /*0660*/  FFMA R13, R26, R26, R13 ;  /* 0x0000001a1a0d7223 */ /* 0x000fc8000000000d */
[----:B------:R-:W-:-:S04]  /*0670*/  FADD R13, R13, 9.9999997473787516356e-05 ;  /* 0x38d1b7170d0d7421 */ /* 0x000fc80000000000 */
[----:B------:R0:W1:Y:S01]  /*0680*/  MUFU.RSQ R14, R13 ;  /* 0x0000000d000e7308 */ /* 0x0000620000001400 */
[----:B------:R-:W-:-:S04]  /*0690*/  IADD3 R12, PT, PT, R13, -0xd000000, RZ ;  /* 0xf30000000d0c7810 */ /* 0x000fc80007ffe0ff */
[----:B------:R-:W-:-:S13]  /*06a0*/  ISETP.GT.U32.AND P0, PT, R12, 0x727fffff, PT ;  /* 0x727fffff0c00780c */ /* 0x000fda0003f04070 */
[----:B01----:R-:W-:Y:S05]  /*06b0*/  @!P0 BRA `(.L_x_24) ;  /* 0x00000000000c8947 */ /* 0x003fea0003800000 */
[----:B------:R-:W-:-:S07]  /*06c0*/  MOV R12, 0x6e0 ;  /* 0x000006e0000c7802 */ /* 0x000fce0000000f00 */
[----:B------:R-:W-:Y:S05]  /*06d0*/  CALL.REL.NOINC `($__internal_2_$__cuda_sm20_sqrt_rn_f32_slowpath) ;  /* 0x0000001800a87944 */ /* 0x000fea0003c00000 */
[----:B------:R-:W-:Y:S05]  /*06e0*/  BRA `(.L_x_25) ;  /* 0x0000000000107947 */ /* 0x000fea0003800000 */
.L_x_24:
[----:B------:R-:W-:Y:S01]  /*06f0*/  FMUL.FTZ R20, R13, R14 ;  /* 0x0000000e0d147220 */ /* 0x000fe20000410000 */
[----:B------:R-:W-:-:S03]  /*0700*/  FMUL.FTZ R12, R14, 0.5 ;  /* 0x3f0000000e0c7820 */ /* 0x000fc60000410000 */
[----:B------:R-:W-:-:S04]  /*0710*/  FFMA R13, -R20, R20, R13 ;  /* 0x00000014140d7223 */ /* 0x000fc8000000010d */
[----:B------:R-:W-:-:S07]  /*0720*/  FFMA R20, R13, R12, R20 ;  /* 0x0000000c0d147223 */ /* 0x000fce0000000014 */
.L_x_25:
[----:B------:R-:W-:Y:S05]  /*0730*/  BSYNC.RECONVERGENT B4 ;  /* 0x0000000000047941 */ /* 0x000fea0003800200 */
.L_x_23:
[-C--:B------:R-:W-:Y:S01]  /*0740*/  FMUL R13, R20, R20.reuse ;  /* 0x00000014140d7220 */ /* 0x080fe20000400000 */
[----:B------:R-:W-:Y:S03]  /*0750*/  BSSY.RECONVERGENT B6, `(.L_x_26) ;  /* 0x000000e000067945 */ /* 0x000fe60003800200 */
[----:B------:R-:W-:-:S05]  /*0760*/  FMUL R20, R13, R20 ;  /* 0x000000140d147220 */ /* 0x000fca0000400000 */
[----:B------:R-:W-:-:S04]  /*0770*/  IADD3 R12, PT, PT, R20, 0x1800000, RZ ;  /* 0x01800000140c7810 */ /* 0x000fc80007ffe0ff */
[----:B------:R-:W-:-:S04]  /*0780*/  LOP3.LUT R12, R12, 0x7f800000, RZ, 0xc0, !PT ;  /* 0x7f8000000c0c7812 */ /* 0x000fc800078ec0ff */
[----:B------:R-:W-:-:S13]  /*0790*/  ISETP.GT.U32.AND P0, PT, R12, 0x1ffffff, PT ;  /* 0x01ffffff0c00780c */ /* 0x000fda0003f04070 */
[----:B------:R-:W-:Y:S05]  /*07a0*/  @P0 BRA `(.L_x_27) ;  /* 0x0000000000100947 */ /* 0x000fea0003800000 */
[----:B------:R-:W-:Y:S02]  /*07b0*/  MOV R12, R20 ;  /* 0x00000014000c7202 */ /* 0x000fe40000000f00 */
[----:B------:R-:W-:-:S07]  /*07c0*/  MOV R14, 0x7e0 ;  /* 0x000007e0000e7802 */ /* 0x000fce0000000f00 */
[----:B------:R-:W-:Y:S05]  /*07d0*/  CALL.REL.NOINC `($__internal_1_$__cuda_sm20_rcp_rn_f32_slowpath) ;  /* 0x0000001400947944 */ /* 0x000fea0003c00000 */
[----:B------:R-:W-:Y:S05]  /*07e0*/  BRA `(.L_x_28) ;  /* 0x0000000000107947 */ /* 0x000fea0003800000 */
.L_x_27:
[----:B------:R-:W0:Y:S02]  /*07f0*/  MUFU.RCP R25, R20 ;  /* 0x0000001400197308 */ /* 0x000e240000001000 */
[----:B0-----:R-:W-:-:S04]  /*0800*/  FFMA R12, R20, R25, -1 ;  /* 0xbf800000140c7423 */ /* 0x001fc80000000019 */
[----:B------:R-:W-:-:S04]  /*0810*/  FADD.FTZ R12, -R12, -RZ ;  /* 0x800000ff0c0c7221 */ /* 0x000fc80000010100 */
[----:B------:R-:W-:-:S07]  /*0820*/  FFMA R25, R25, R12, R25 ;  /* 0x0000000c19197223 */ /* 0x000fce0000000019 */
.L_x_28:
[----:B------:R-:W-:Y:S05]  /*0830*/  BSYNC.RECONVERGENT B6 ;  /* 0x0000000000067941 */ /* 0x000fea0003800200 */
.L_x_26:
[----:B------:R-:W-:-:S04]  /*0840*/  FMUL R15, R15, R25 ;  /* 0x000000190f0f7220 */ /* 0x000fc80000400000 */
[-C--:B------:R-:W-:Y:S01]  /*0850*/  FFMA R8, R27, R15.reuse, R8 ;  /* 0x0000000f1b087223 */ /* 0x080fe20000000008 */
[-C--:B------:R-:W-:Y:S01]  /*0860*/  FFMA R9, R24, R15.reuse, R9 ;  /* 0x0000000f18097223 */ /* 0x080fe20000000009 */
[----:B------:R-:W-:-:S07]  /*0870*/  FFMA R10, R26, R15, R10 ;  /* 0x0000000f1a0a7223 */ /* 0x000fce000000000a */
.L_x_22:
[----:B------:R-:W-:Y:S05]  /*0880*/  BSYNC.RECONVERGENT B5 ;  /* 0x0000000000057941 */ /* 0x000fea0003800200 */
.L_x_21:
[----:B------:R-:W-:Y:S01]  /*0890*/  IADD3 R13, PT, PT, R7, 0x1, RZ ;  /* 0x00000001070d7810 */ /* 0x000fe20007ffe0ff */
[----:B------:R-:W-:Y:S03]  /*08a0*/  BSSY.RECONVERGENT B5, `(.L_x_29) ;  /* 0x000002c000057945 */ /* 0x000fe60003800200 */
[----:B------:R-:W-:-:S13]  /*08b0*/  ISETP.NE.AND P0, PT, R13, R0, PT ;  /* 0x000000000d00720c */ /* 0x000fda0003f05270 */
[----:B------:R-:W-:Y:S05]  /*08c0*/  @!P0 BRA `(.L_x_30) ;  /* 0x0000000000a48947 */ /* 0x000fea0003800000 */
        /* <DEDUP_REMOVED lines=16> */
.L_x_32:
[----:B------:R-:W-:Y:S01]  /*09d0*/  FMUL.FTZ R20, R13, R14 ;  /* 0x0000000e0d147220 */ /* 0x000fe20000410000 */
[----:B------:R-:W-:-:S03]  /*09e0*/  FMUL.FTZ R12, R14, 0.5 ;  /* 0x3f0000000e0c7820 */ /* 0x000fc60000410000 */
[----:B------:R-:W-:-:S04]  /*09f0*/  FFMA R13, -R20, R20, R13 ;  /* 0x00000014140d7223 */ /* 0x000fc8000000010d */
[----:B------:R-:W-:-:S07]  /*0a00*/  FFMA R20, R13, R12, R20 ;  /* 0x0000000c0d147223 */ /* 0x000fce0000000014 */
.L_x_33:
[----:B------:R-:W-:Y:S05]  /*0a10*/  BSYNC.RECONVERGENT B4 ;  /* 0x0000000000047941 */ /* 0x000fea0003800200 */
.L_x_31:
        /* <DEDUP_REMOVED lines=11> */
.L_x_35:
[----:B------:R-:W0:Y:S02]  /*0ad0*/  MUFU.RCP R25, R20 ;  /* 0x0000001400197308 */ /* 0x000e240000001000 */
[----:B0-----:R-:W-:-:S04]  /*0ae0*/  FFMA R12, R20, R25, -1 ;  /* 0xbf800000140c7423 */ /* 0x001fc80000000019 */
[----:B------:R-:W-:-:S04]  /*0af0*/  FADD.FTZ R12, -R12, -RZ ;  /* 0x800000ff0c0c7221 */ /* 0x000fc80000010100 */
[----:B------:R-:W-:-:S07]  /*0b00*/  FFMA R25, R25, R12, R25 ;  /* 0x0000000c19197223 */ /* 0x000fce0000000019 */
.L_x_36:
[----:B------:R-:W-:Y:S05]  /*0b10*/  BSYNC.RECONVERGENT B6 ;  /* 0x0000000000067941 */ /* 0x000fea0003800200 */
.L_x_34:
[----:B------:R-:W-:-:S04]  /*0b20*/  FMUL R15, R15, R25 ;  /* 0x000000190f0f7220 */ /* 0x000fc80000400000 */
[-C--:B------:R-:W-:Y:S01]  /*0b30*/  FFMA R8, R27, R15.reuse, R8 ;  /* 0x0000000f1b087223 */ /* 0x080fe20000000008 */
[-C--:B------:R-:W-:Y:S01]  /*0b40*/  FFMA R9, R24, R15.reuse, R9 ;  /* 0x0000000f18097223 */ /* 0x080fe20000000009 */
[----:B------:R-:W-:-:S07]  /*0b50*/  FFMA R10, R26, R15, R10 ;  /* 0x0000000f1a0a7223 */ /* 0x000fce000000000a */
.L_x_30:
[----:B------:R-:W-:Y:S05]  /*0b60*/  BSYNC.RECONVERGENT B5 ;  /* 0x0000000000057941 */ /* 0x000fea0003800200 */
.L_x_29:
        /* <DEDUP_REMOVED lines=20> */
.L_x_40:
[----:B------:R-:W-:Y:S01]  /*0cb0*/  FMUL.FTZ R20, R13, R14 ;  /* 0x0000000e0d147220 */ /* 0x000fe20000410000 */
[----:B------:R-:W-:-:S03]  /*0cc0*/  FMUL.FTZ R12, R14, 0.5 ;  /* 0x3f0000000e0c7820 */ /* 0x000fc60000410000 */
[----:B------:R-:W-:-:S04]  /*0cd0*/  FFMA R13, -R20, R20, R13 ;  /* 0x00000014140d7223 */ /* 0x000fc8000000010d */
[----:B------:R-:W-:-:S07]  /*0ce0*/  FFMA R20, R13, R12, R20 ;  /* 0x0000000c0d147223 */ /* 0x000fce0000000014 */
.L_x_41:
[----:B------:R-:W-:Y:S05]  /*0cf0*/  BSYNC.RECONVERGENT B4 ;  /* 0x0000000000047941 */ /* 0x000fea0003800200 */
.L_x_39:
        /* <DEDUP_REMOVED lines=11> */
.L_x_43:
[----:B------:R-:W0:Y:S02]  /*0db0*/  MUFU.RCP R25, R20 ;  /* 0x0000001400197308 */ /* 0x000e240000001000 */
[----:B0-----:R-:W-:-:S04]  /*0dc0*/  FFMA R12, R20, R25, -1 ;  /* 0xbf800000140c7423 */ /* 0x001fc80000000019 */
[----:B------:R-:W-:-:S04]  /*0dd0*/  FADD.FTZ R12, -R12, -RZ ;  /* 0x800000ff0c0c7221 */ /* 0x000fc80000010100 */
[----:B------:R-:W-:-:S07]  /*0de0*/  FFMA R25, R25, R12, R25 ;  /* 0x0000000c19197223 */ /* 0x000fce0000000019 */
.L_x_44:
[----:B------:R-:W-:Y:S05]  /*0df0*/  BSYNC.RECONVERGENT B6 ;  /* 0x0000000000067941 */ /* 0x000fea0003800200 */
.L_x_42:
[----:B------:R-:W-:-:S04]  /*0e00*/  FMUL R15, R15, R25 ;  /* 0x000000190f0f7220 */ /* 0x000fc80000400000 */
[-C--:B------:R-:W-:Y:S01]  /*0e10*/  FFMA R8, R27, R15.reuse, R8 ;  /* 0x0000000f1b087223 */ /* 0x080fe20000000008 */
[-C--:B------:R-:W-:Y:S01]  /*0e20*/  FFMA R9, R24, R15.reuse, R9 ;  /* 0x0000000f18097223 */ /* 0x080fe20000000009 */
[----:B------:R-:W-:-:S07]  /*0e30*/  FFMA R10, R26, R15, R10 ;  /* 0x0000000f1a0a7223 */ /* 0x000fce000000000a */
.L_x_38:
[----:B------:R-:W-:Y:S05]  /*0e40*/  BSYNC.RECONVERGENT B5 ;  /* 0x0000000000057941 */ /* 0x000fea0003800200 */
.L_x_37:
        /* <DEDUP_REMOVED lines=20> */
.L_x_48:
[----:B------:R-:W-:Y:S01]  /*0f90*/  FMUL.FTZ R20, R13, R14 ;  /* 0x0000000e0d147220 */ /* 0x000fe20000410000 */
[----:B------:R-:W-:-:S03]  /*0fa0*/  FMUL.FTZ R12, R14, 0.5 ;  /* 0x3f0000000e0c7820 */ /* 0x000fc60000410000 */
[----:B------:R-:W-:-:S04]  /*0fb0*/  FFMA R13, -R20, R20, R13 ;  /* 0x00000014140d7223 */ /* 0x000fc8000000010d */
[----:B------:R-:W-:-:S07]  /*0fc0*/  FFMA R20, R13, R12, R20 ;  /* 0x0000000c0d147223 */ /* 0x000fce0000000014 */
.L_x_49:
[----:B------:R-:W-:Y:S05]  /*0fd0*/  BSYNC.RECONVERGENT B4 ;  /* 0x0000000000047941 */ /* 0x000fea0003800200 */
.L_x_47:
        /* <DEDUP_REMOVED lines=11> */
.L_x_51:
[----:B------:R-:W0:Y:S02]  /*1090*/  MUFU.RCP R25, R20 ;  /* 0x0000001400197308 */ /* 0x000e240000001000 */
[----:B0-----:R-:W-:-:S04]  /*10a0*/  FFMA R12, R20, R25, -1 ;  /* 0xbf800000140c7423 */ /* 0x001fc80000000019 */
[----:B------:R-:W-:-:S04]  /*10b0*/  FADD.FTZ R12, -R12, -RZ ;  /* 0x800000ff0c0c7221 */ /* 0x000fc80000010100 */
[----:B------:R-:W-:-:S07]  /*10c0*/  FFMA R25, R25, R12, R25 ;  /* 0x0000000c19197223 */ /* 0x000fce0000000019 */
.L_x_52:
[----:B------:R-:W-:Y:S05]  /*10d0*/  BSYNC.RECONVERGENT B6 ;  /* 0x0000000000067941 */ /* 0x000fea0003800200 */
.L_x_50:
[----:B------:R-:W-:-:S04]  /*10e0*/  FMUL R15, R15, R25 ;  /* 0x000000190f0f7220 */ /* 0x000fc80000400000 */
[-C--:B------:R-:W-:Y:S01]  /*10f0*/  FFMA R8, R27, R15.reuse, R8 ;  /* 0x0000000f1b087223 */ /* 0x080fe20000000008 */
[-C--:B------:R-:W-:Y:S01]  /*1100*/  FFMA R9, R24, R15.reuse, R9 ;  /* 0x0000000f18097223 */ /* 0x080fe20000000009 */
[----:B------:R-:W-:-:S07]  /*1110*/  FFMA R10, R26, R15, R10 ;  /* 0x0000000f1a0a7223 */ /* 0x000fce000000000a */
.L_x_46:
[----:B------:R-:W-:Y:S05]  /*1120*/  BSYNC.RECONVERGENT B5 ;  /* 0x0000000000057941 */ /* 0x000fea0003800200 */
.L_x_45:
[----:B------:R-:W-:Y:S01]  /*1130*/  VIADD R7, R7, 0x4 ;  /* 0x0000000407077836 */ /* 0x000fe20000000000 */
[----:B------:R-:W-:Y:S01]  /*1140*/  IADD3 R16, PT, PT, R16, 0x4, RZ ;  /* 0x0000000410107810 */ /* 0x000fe20007ffe0ff */
[----:B------:R-:W-:Y:S06]  /*1150*/  @P3 BRA `(.L_x_53) ;  /* 0xfffffff4000c3947 */ /* 0x000fec000383ffff */
.L_x_20:
[----:B------:R-:W-:Y:S05]  /*1160*/  BSYNC.RECONVERGENT B3 ;  /* 0x0000000000037941 */ /* 0x000fea0003800200 */
.L_x_19:
[----:B------:R-:W-:Y:S02]  /*1170*/  ISETP.NE.AND P0, PT, R11, RZ, PT ;  /* 0x000000ff0b00720c */ /* 0x000fe40003f05270 */
[----:B------:R-:W-:-:S11]  /*1180*/  MOV R16, R3 ;  /* 0x0000000300107202 */ /* 0x000fd60000000f00 */
[----:B------:R-:W-:Y:S05]  /*1190*/  @!P0 BRA `(.L_x_17) ;  /* 0x0000000800fc8947 */ /* 0x000fea0003800000 */
[----:B------:R-:W-:Y:S01]  /*11a0*/  ISETP.NE.AND P0, PT, R11, 0x1, PT ;  /* 0x000000010b00780c */ /* 0x000fe20003f05270 */
[----:B------:R-:W-:-:S12]  /*11b0*/  BSSY.RECONVERGENT B3, `(.L_x_54) ;  /* 0x0000060000037945 */ /* 0x000fd80003800200 */
[----:B------:R-:W-:Y:S05]  /*11c0*/  @!P0 BRA `(.L_x_55) ;  /* 0x0000000400788947 */ /* 0x000fea0003800000 */
[----:B------:R-:W0:Y:S01]  /*11d0*/  LDC.64 R18, c[0x0][0x380] ;  /* 0x0000e000ff127b82 */ /* 0x000e220000000a00 */
[C---:B------:R-:W-:Y:S01]  /*11e0*/  ISETP.NE.AND P0, PT, R7.reuse, R0, PT ;  /* 0x000000000700720c */ /* 0x040fe20003f05270 */
[----:B------:R-:W-:Y:S01]  /*11f0*/  BSSY.RECONVERGENT B5, `(.L_x_56) ;  /* 0x000002c000057945 */ /* 0x000fe20003800200 */
[----:B0-----:R-:W-:-:S11]  /*1200*/  IMAD.WIDE R18, R7, 0x10, R18 ;  /* 0x0000001007127825 */ /* 0x001fd600078e0212 */
        /* <DEDUP_REMOVED lines=17> */
.L_x_59:
[----:B------:R-:W-:Y:S01]  /*1320*/  FMUL.FTZ R20, R13, R14 ;  /* 0x0000000e0d147220 */ /* 0x000fe20000410000 */
[----:B------:R-:W-:-:S03]  /*1330*/  FMUL.FTZ R12, R14, 0.5 ;  /* 0x3f0000000e0c7820 */ /* 0x000fc60000410000 */
[----:B------:R-:W-:-:S04]  /*1340*/  FFMA R13, -R20, R20, R13 ;  /* 0x00000014140d7223 */ /* 0x000fc8000000010d */
[----:B------:R-:W-:-:S07]  /*1350*/  FFMA R20, R13, R12, R20 ;  /* 0x0000000c0d147223 */ /* 0x000fce0000000014 */
.L_x_60:
[----:B------:R-:W-:Y:S05]  /*1360*/  BSYNC.RECONVERGENT B4 ;  /* 0x0000000000047941 */ /* 0x000fea0003800200 */
.L_x_58:
        /* <DEDUP_REMOVED lines=11> */
.L_x_62:
[----:B------:R-:W0:Y:S02]  /*1420*/  MUFU.RCP R25, R20 ;  /* 0x0000001400197308 */ /* 0x000e240000001000 */
[----:B0-----:R-:W-:-:S04]  /*1430*/  FFMA R12, R20, R25, -1 ;  /* 0xbf800000140c7423 */ /* 0x001fc80000000019 */
[----:B------:R-:W-:-:S04]  /*1440*/  FADD.FTZ R12, -R12, -RZ ;  /* 0x800000ff0c0c7221 */ /* 0x000fc80000010100 */
[----:B------:R-:W-:-:S07]  /*1450*/  FFMA R25, R25, R12, R25 ;  /* 0x0000000c19197223 */ /* 0x000fce0000000019 */
.L_x_63:
[----:B------:R-:W-:Y:S05]  /*1460*/  BSYNC.RECONVERGENT B6 ;  /* 0x0000000000067941 */ /* 0x000fea0003800200 */
.L_x_61:
[----:B------:R-:W-:-:S04]  /*1470*/  FMUL R15, R15, R25 ;  /* 0x000000190f0f7220 */ /* 0x000fc80000400000 */
[-C--:B------:R-:W-:Y:S01]  /*1480*/  FFMA R8, R11, R15.reuse, R8 ;  /* 0x0000000f0b087223 */ /* 0x080fe20000000008 */
[-C--:B------:R-:W-:Y:S01]  /*1490*/  FFMA R9, R16, R15.reuse, R9 ;  /* 0x0000000f10097223 */ /* 0x080fe20000000009 */
[----:B------:R-:W-:-:S07]  /*14a0*/  FFMA R10, R17, R15, R10 ;  /* 0x0000000f110a7223 */ /* 0x000fce000000000a */
.L_x_57:
[----:B------:R-:W-:Y:S05]  /*14b0*/  BSYNC.RECONVERGENT B5 ;  /* 0x0000000000057941 */ /* 0x000fea0003800200 */
.L_x_56:
        /* <DEDUP_REMOVED lines=20> */
.L_x_67:
[----:B------:R-:W-:Y:S01]  /*1600*/  FMUL.FTZ R20, R13, R14 ;  /* 0x0000000e0d147220 */ /* 0x000fe20000410000 */
[----:B------:R-:W-:-:S03]  /*1610*/  FMUL.FTZ R12, R14, 0.5 ;  /* 0x3f0000000e0c7820 */ /* 0x000fc60000410000 */
[----:B------:R-:W-:-:S04]  /*1620*/  FFMA R13, -R20, R20, R13 ;  /* 0x00000014140d7223 */ /* 0x000fc8000000010d */
[----:B------:R-:W-:-:S07]  /*1630*/  FFMA R20, R13, R12, R20 ;  /* 0x0000000c0d147223 */ /* 0x000fce0000000014 */
.L_x_68:
[----:B------:R-:W-:Y:S05]  /*1640*/  BSYNC.RECONVERGENT B4 ;  /* 0x0000000000047941 */ /* 0x000fea0003800200 */
.L_x_66:
        /* <DEDUP_REMOVED lines=11> */
.L_x_70:
[----:B------:R-:W0:Y:S02]  /*1700*/  MUFU.RCP R25, R20 ;  /* 0x0000001400197308 */ /* 0x000e240000001000 */
[----:B0-----:R-:W-:-:S04]  /*1710*/  FFMA R12, R20, R25, -1 ;  /* 0xbf800000140c7423 */ /* 0x001fc80000000019 */
[----:B------:R-:W-:-:S04]  /*1720*/  FADD.FTZ R12, -R12, -RZ ;  /* 0x800000ff0c0c7221 */ /* 0x000fc80000010100 */
[----:B------:R-:W-:-:S07]  /*1730*/  FFMA R25, R25, R12, R25 ;  /* 0x0000000c19197223 */ /* 0x000fce0000000019 */
.L_x_71:
[----:B------:R-:W-:Y:S05]  /*1740*/  BSYNC.RECONVERGENT B6 ;  /* 0x0000000000067941 */ /* 0x000fea0003800200 */
.L_x_69:
[----:B------:R-:W-:-:S04]  /*1750*/  FMUL R15, R15, R25 ;  /* 0x000000190f0f7220 */ /* 0x000fc80000400000 */
[-C--:B------:R-:W-:Y:S01]  /*1760*/  FFMA R8, R11, R15.reuse, R8 ;  /* 0x0000000f0b087223 */ /* 0x080fe20000000008 */
[-C--:B------:R-:W-:Y:S01]  /*1770*/  FFMA R9, R16, R15.reuse, R9 ;  /* 0x0000000f10097223 */ /* 0x080fe20000000009 */
[----:B------:R-:W-:-:S07]  /*1780*/  FFMA R10, R17, R15, R10 ;  /* 0x0000000f110a7223 */ /* 0x000fce000000000a */
.L_x_65:
[----:B------:R-:W-:Y:S05]  /*1790*/  BSYNC.RECONVERGENT B5 ;  /* 0x0000000000057941 */ /* 0x000fea0003800200 */
.L_x_64:
[----:B------:R-:W-:-:S07]  /*17a0*/  IADD3 R7, PT, PT, R7, 0x2, RZ ;  /* 0x0000000207077810 */ /* 0x000fce0007ffe0ff */
.L_x_55:
[----:B------:R-:W-:Y:S05]  /*17b0*/  BSYNC.RECONVERGENT B3 ;  /* 0x0000000000037941 */ /* 0x000fea0003800200 */
.L_x_54:
[----:B------:R-:W-:Y:S02]  /*17c0*/  LOP3.LUT R2, R2, 0x1, RZ, 0xc0, !PT ;  /* 0x0000000102027812 */ /* 0x000fe400078ec0ff */
[----:B------:R-:W-:Y:S02]  /*17d0*/  MOV R16, R3 ;  /* 0x0000000300107202 */ /* 0x000fe40000000f00 */
[----:B------:R-:W-:-:S13]  /*17e0*/  ISETP.NE.U32.AND P0, PT, R2, 0x1, PT ;  /* 0x000000010200780c */ /* 0x000fda0003f05070 */
[----:B------:R-:W-:Y:S05]  /*17f0*/  @P0 BRA `(.L_x_17) ;  /* 0x0000000400640947 */ /* 0x000fea0003800000 */
[----:B------:R-:W-:Y:S02]  /*1800*/  ISETP.NE.AND P0, PT, R7, R0, PT ;  /* 0x000000000700720c */ /* 0x000fe40003f05270 */
[----:B------:R-:W-:-:S11]  /*1810*/  MOV R16, R3 ;  /* 0x0000000300107202 */ /* 0x000fd60000000f00 */
[----:B------:R-:W-:Y:S05]  /*1820*/  @!P0 BRA `(.L_x_17) ;  /* 0x0000000400588947 */ /* 0x000fea0003800000 */
[----:B------:R-:W0:Y:S02]  /*1830*/  LDC.64 R12, c[0x0][0x380] ;  /* 0x0000e000ff0c7b82 */ /* 0x000e240000000a00 */
[----:B0-----:R-:W-:-:S06]  /*1840*/  IMAD.WIDE R12, R7, 0x10, R12 ;  /* 0x00000010070c7825 */ /* 0x001fcc00078e020c */
        /* <DEDUP_REMOVED lines=16> */
.L_x_73:
[----:B------:R-:W-:Y:S01]  /*1950*/  FMUL.FTZ R20, R13, R16 ;  /* 0x000000100d147220 */ /* 0x000fe20000410000 */
[----:B------:R-:W-:-:S03]  /*1960*/  FMUL.FTZ R12, R16, 0.5 ;  /* 0x3f000000100c7820 */ /* 0x000fc60000410000 */
[----:B------:R-:W-:-:S04]  /*1970*/  FFMA R13, -R20, R20, R13 ;  /* 0x00000014140d7223 */ /* 0x000fc8000000010d */
[----:B------:R-:W-:-:S07]  /*1980*/  FFMA R20, R13, R12, R20 ;  /* 0x0000000c0d147223 */ /* 0x000fce0000000014 */
.L_x_74:
[----:B------:R-:W-:Y:S05]  /*1990*/  BSYNC.RECONVERGENT B3 ;  /* 0x0000000000037941 */ /* 0x000fea0003800200 */
.L_x_72:
        /* <DEDUP_REMOVED lines=11> */
.L_x_76:
[----:B------:R-:W0:Y:S02]  /*1a50*/  MUFU.RCP R25, R20 ;  /* 0x0000001400197308 */ /* 0x000e240000001000 */
[----:B0-----:R-:W-:-:S04]  /*1a60*/  FFMA R12, R20, R25, -1 ;  /* 0xbf800000140c7423 */ /* 0x001fc80000000019 */
[----:B------:R-:W-:-:S04]  /*1a70*/  FADD.FTZ R12, -R12, -RZ ;  /* 0x800000ff0c0c7221 */ /* 0x000fc80000010100 */
[----:B------:R-:W-:-:S07]  /*1a80*/  FFMA R25, R25, R12, R25 ;  /* 0x0000000c19197223 */ /* 0x000fce0000000019 */
.L_x_77:
[----:B------:R-:W-:Y:S05]  /*1a90*/  BSYNC.RECONVERGENT B3 ;  /* 0x0000000000037941 */ /* 0x000fea0003800200 */
.L_x_75:
[----:B------:R-:W-:Y:S01]  /*1aa0*/  FMUL R15, R15, R25 ;  /* 0x000000190f0f7220 */ /* 0x000fe20000400000 */
[----:B------:R-:W-:-:S03]  /*1ab0*/  MOV R16, R3 ;  /* 0x0000000300107202 */ /* 0x000fc60000000f00 */
[-C--:B------:R-:W-:Y:S01]  /*1ac0*/  FFMA R8, R7, R15.reuse, R8 ;  /* 0x0000000f07087223 */ /* 0x080fe20000000008 */
[-C--:B------:R-:W-:Y:S01]  /*1ad0*/  FFMA R9, R2, R15.reuse, R9 ;  /* 0x0000000f02097223 */ /* 0x080fe20000000009 */
[----:B------:R-:W-:Y:S01]  /*1ae0*/  FFMA R10, R11, R15, R10 ;  /* 0x0000000f0b0a7223 */ /* 0x000fe2000000000a */
[----:B------:R-:W-:Y:S06]  /*1af0*/  BRA `(.L_x_17) ;  /* 0x0000000000a47947 */ /* 0x000fec0003800000 */
.L_x_18:
[----:B------:R-:W-:Y:S01]  /*1b00*/  FADD R16, -R5, R24 ;  /* 0x0000001805107221 */ /* 0x000fe20000000100 */
[----:B------:R-:W-:Y:S01]  /*1b10*/  FADD R11, -R4, R17 ;  /* 0x00000011040b7221 */ /* 0x000fe20000000100 */
[----:B------:R-:W-:Y:S01]  /*1b20*/  FADD R7, -R6, R15 ;  /* 0x0000000f06077221 */ /* 0x000fe20000000100 */
[----:B------:R-:W-:Y:S01]  /*1b30*/  BSSY.RECONVERGENT B3, `(.L_x_78) ;  /* 0x0000010000037945 */ /* 0x000fe20003800200 */
        /* <DEDUP_REMOVED lines=11> */
.L_x_79:
[----:B------:R-:W-:Y:S01]  /*1bf0*/  FMUL.FTZ R20, R13, R12 ;  /* 0x0000000c0d147220 */ /* 0x000fe20000410000 */
[----:B------:R-:W-:-:S03]  /*1c00*/  FMUL.FTZ R12, R12, 0.5 ;  /* 0x3f0000000c0c7820 */ /* 0x000fc60000410000 */
[----:B------:R-:W-:-:S04]  /*1c10*/  FFMA R13, -R20, R20, R13 ;  /* 0x00000014140d7223 */ /* 0x000fc8000000010d */
[----:B------:R-:W-:-:S07]  /*1c20*/  FFMA R20, R13, R12, R20 ;  /* 0x0000000c0d147223 */ /* 0x000fce0000000014 */
.L_x_80:
[----:B------:R-:W-:Y:S05]  /*1c30*/  BSYNC.RECONVERGENT B3 ;  /* 0x0000000000037941 */ /* 0x000fea0003800200 */
.L_x_78:
[-C--:B------:R-:W-:Y:S01]  /*1c40*/  FMUL R13, R20, R20.reuse ;  /* 0x00000014140d7220 */ /* 0x080fe20000400000 */
[----:B------:R-:W-:Y:S03]  /*1c50*/  BSSY.RECONVERGENT B3, `(.L_x_81) ;  /* 0x000000e000037945 */ /* 0x000fe60003800200 */
[----:B------:R-:W-:-:S04]  /*1c60*/  FMUL R20, R13, R20 ;  /* 0x000000140d147220 */ /* 0x000fc80000400000 */
[----:B------:R-:W-:-:S05]  /*1c70*/  VIADD R12, R20, 0x1800000 ;  /* 0x01800000140c7836 */ /* 0x000fca0000000000 */
[----:B------:R-:W-:-:S04]  /*1c80*/  LOP3.LUT R12, R12, 0x7f800000, RZ, 0xc0, !PT ;  /* 0x7f8000000c0c7812 */ /* 0x000fc800078ec0ff */
[----:B------:R-:W-:-:S13]  /*1c90*/  ISETP.GT.U32.AND P0, PT, R12, 0x1ffffff, PT ;  /* 0x01ffffff0c00780c */ /* 0x000fda0003f04070 */
[----:B------:R-:W-:Y:S05]  /*1ca0*/  @P0 BRA `(.L_x_82) ;  /* 0x0000000000100947 */ /* 0x000fea0003800000 */
[----:B------:R-:W-:Y:S02]  /*1cb0*/  MOV R12, R20 ;  /* 0x00000014000c7202 */ /* 0x000fe40000000f00 */
[----:B------:R-:W-:-:S07]  /*1cc0*/  MOV R14, 0x1ce0 ;  /* 0x00001ce0000e7802 */ /* 0x000fce0000000f00 */
[----:B------:R-:W-:Y:S05]  /*1cd0*/  CALL.REL.NOINC `($__internal_1_$__cuda_sm20_rcp_rn_f32_slowpath) ;  /* 0x0000000000547944 */ /* 0x000fea0003c00000 */
[----:B------:R-:W-:Y:S05]  /*1ce0*/  BRA `(.L_x_83) ;  /* 0x0000000000107947 */ /* 0x000fea0003800000 */
.L_x_82:
[----:B------:R-:W0:Y:S02]  /*1cf0*/  MUFU.RCP R25, R20 ;  /* 0x0000001400197308 */ /* 0x000e240000001000 */
[----:B0-----:R-:W-:-:S04]  /*1d00*/  FFMA R12, R20, R25, -1 ;  /* 0xbf800000140c7423 */ /* 0x001fc80000000019 */
[----:B------:R-:W-:-:S04]  /*1d10*/  FADD.FTZ R12, -R12, -RZ ;  /* 0x800000ff0c0c7221 */ /* 0x000fc80000010100 */
[----:B------:R-:W-:-:S07]  /*1d20*/  FFMA R25, R25, R12, R25 ;  /* 0x0000000c19197223 */ /* 0x000fce0000000019 */
.L_x_83:
[----:B------:R-:W-:Y:S05]  /*1d30*/  BSYNC.RECONVERGENT B3 ;  /* 0x0000000000037941 */ /* 0x000fea0003800200 */
.L_x_81:
[----:B------:R-:W-:-:S04]  /*1d40*/  FMUL R2, R2, R25 ;  /* 0x0000001902027220 */ /* 0x000fc80000400000 */
[-C--:B------:R-:W-:Y:S01]  /*1d50*/  FFMA R9, R16, R2.reuse, R9 ;  /* 0x0000000210097223 */ /* 0x080fe20000000009 */
[-C--:B------:R-:W-:Y:S01]  /*1d60*/  FFMA R8, R11, R2.reuse, R8 ;  /* 0x000000020b087223 */ /* 0x080fe20000000008 */
[----:B------:R-:W-:Y:S01]  /*1d70*/  FFMA R10, R7, R2, R10 ;  /* 0x00000002070a7223 */ /* 0x000fe2000000000a */
[----:B------:R-:W-:-:S07]  /*1d80*/  MOV R16, R3 ;  /* 0x0000000300107202 */ /* 0x000fce0000000f00 */
.L_x_17:
[----:B------:R-:W-:Y:S05]  /*1d90*/  BSYNC.RECONVERGENT B1 ;  /* 0x0000000000017941 */ /* 0x000fea0003800200 */
.L_x_9:
[----:B------:R-:W-:-:S13]  /*1da0*/  ISETP.NE.AND P0, PT, R16, -0x1, PT ;  /* 0xffffffff1000780c */ /* 0x000fda0003f05270 */
[----:B------:R-:W-:Y:S05]  /*1db0*/  @P0 BRA `(.L_x_84) ;  /* 0xffffffe000d00947 */ /* 0x000fea000383ffff */
[----:B------:R-:W-:Y:S05]  /*1dc0*/  BSYNC.RECONVERGENT B2 ;  /* 0x0000000000027941 */ /* 0x000fea0003800200 */
.L_x_8:
[----:B------:R-:W-:Y:S05]  /*1dd0*/  WARPSYNC.ALL ;  /* 0x0000000000007948 */ /* 0x000fea0003800000 */
[----:B------:R-:W0:Y:S01]  /*1de0*/  LDC.64 R2, c[0x0][0x390] ;  /* 0x0000e400ff027b82 */ /* 0x000e220000000a00 */
[----:B------:R-:W-:Y:S02]  /*1df0*/  HFMA2 R11, -RZ, RZ, 0, 0 ;  /* 0x00000000ff0b7431 */ /* 0x000fe400000001ff */
[----:B0-----:R-:W-:-:S05]  /*1e00*/  IMAD.WIDE R2, R0, 0x10, R2 ;  /* 0x0000001000027825 */ /* 0x001fca00078e0202 */
[----:B------:R-:W-:Y:S01]  /*1e10*/  STG.E.128 desc[UR4][R2.64], R8 ;  /* 0x0000000802007986 */ /* 0x000fe2000c101d04 */
[----:B------:R-:W-:Y:S05]  /*1e20*/  EXIT ;  /* 0x000000000000794d */ /* 0x000fea0003800000 */
        .weak           $__internal_1_$__cuda_sm20_rcp_rn_f32_slowpath
        .type           $__internal_1_$__cuda_sm20_rcp_rn_f32_slowpath,@function
        .size           $__internal_1_$__cuda_sm20_rcp_rn_f32_slowpath,($__internal_2_$__cuda_sm20_sqrt_rn_f32_slowpath - $__internal_1_$__cuda_sm20_rcp_rn_f32_slowpath)
$__internal_1_$__cuda_sm20_rcp_rn_f32_slowpath:
[----:B------:R-:W-:Y:S01]  /*1e30*/  SHF.L.U32 R20, R12, 0x1, RZ ;  /* 0x000000010c147819 */ /* 0x000fe200000006ff */
[----:B------:R-:W-:Y:S03]  /*1e40*/  BSSY.RECONVERGENT B4, `(.L_x_85) ;  /* 0x0000030000047945 */ /* 0x000fe60003800200 */
[----:B------:R-:W-:-:S04]  /*1e50*/  SHF.R.U32.HI R20, RZ, 0x18, R20 ;  /* 0x00000018ff147819 */ /* 0x000fc80000011614 */
[----:B------:R-:W-:-:S13]  /*1e60*/  ISETP.NE.U32.AND P0, PT, R20, RZ, PT ;  /* 0x000000ff1400720c */ /* 0x000fda0003f05070 */
[----:B------:R-:W-:Y:S05]  /*1e70*/  @P0 BRA `(.L_x_86) ;  /* 0x0000000000280947 */ /* 0x000fea0003800000 */
[----:B------:R-:W-:-:S04]  /*1e80*/  SHF.L.U32 R13, R12, 0x1, RZ ;  /* 0x000000010c0d7819 */ /* 0x000fc800000006ff */
        /* <DEDUP_REMOVED lines=9> */
.L_x_86:
[----:B------:R-:W-:-:S04]  /*1f20*/  IADD3 R22, PT, PT, R20, -0xfd, RZ ;  /* 0xffffff0314167810 */ /* 0x000fc80007ffe0ff */
[----:B------:R-:W-:-:S13]  /*1f30*/  ISETP.GT.U32.AND P0, PT, R22, 0x1, PT ;  /* 0x000000011600780c */ /* 0x000fda0003f04070 */
[----:B------:R-:W-:Y:S05]  /*1f40*/  @P0 BRA `(.L_x_88) ;  /* 0x0000000000780947 */ /* 0x000fea0003800000 */
[----:B------:R-:W-:Y:S02]  /*1f50*/  LOP3.LUT R25, R12, 0x7fffff, RZ, 0xc0, !PT ;  /* 0x007fffff0c197812 */ /* 0x000fe400078ec0ff */
[----:B------:R-:W-:Y:S02]  /*1f60*/  IADD3 R20, PT, PT, R20, -0xfc, RZ ;  /* 0xffffff0414147810 */ /* 0x000fe40007ffe0ff */
[----:B------:R-:W-:-:S04]  /*1f70*/  LOP3.LUT R25, R25, 0x3f800000, RZ, 0xfc, !PT ;  /* 0x3f80000019197812 */ /* 0x000fc800078efcff */
[----:B------:R-:W0:Y:S02]  /*1f80*/  MUFU.RCP R23, R25 ;  /* 0x0000001900177308 */ /* 0x000e240000001000 */
[----:B0-----:R-:W-:-:S04]  /*1f90*/  FFMA R21, R25, R23, -1 ;  /* 0xbf80000019157423 */ /* 0x001fc80000000017 */
[----:B------:R-:W-:-:S04]  /*1fa0*/  FADD.FTZ R21, -R21, -RZ ;  /* 0x800000ff15157221 */ /* 0x000fc80000010100 */
[CCC-:B------:R-:W-:Y:S01]  /*1fb0*/  FFMA.RM R13, R23.reuse, R21.reuse, R23.reuse ;  /* 0x00000015170d7223 */ /* 0x1c0fe20000004017 */
[----:B------:R-:W-:-:S05]  /*1fc0*/  FFMA.RP R21, R23, R21, R23 ;  /* 0x0000001517157223 */ /* 0x000fca0000008017 */
[C---:B------:R-:W-:Y:S02]  /*1fd0*/  FSETP.NEU.FTZ.AND P0, PT, R13.reuse, R21, PT ;  /* 0x000000150d00720b */ /* 0x040fe40003f1d000 */
[----:B------:R-:W-:Y:S02]  /*1fe0*/  LOP3.LUT R13, R13, 0x7fffff, RZ, 0xc0, !PT ;  /* 0x007fffff0d0d7812 */ /* 0x000fe400078ec0ff */
[----:B------:R-:W-:Y:S02]  /*1ff0*/  MOV R21, 0x3 ;  /* 0x0000000300157802 */ /* 0x000fe40000000f00 */
[----:B------:R-:W-:Y:S02]  /*2000*/  LOP3.LUT R13, R13, 0x800000, RZ, 0xfc, !PT ;  /* 0x008000000d0d7812 */ /* 0x000fe400078efcff */
[----:B------:R-:W-:Y:S02]  /*2010*/  SHF.L.U32 R21, R21, R22, RZ ;  /* 0x0000001615157219 */ /* 0x000fe400000006ff */
[----:B------:R-:W-:-:S02]  /*2020*/  SEL R23, RZ, 0xffffffff, !P0 ;  /* 0xffffffffff177807 */ /* 0x000fc40004000000 */
[----:B------:R-:W-:Y:S02]  /*2030*/  LOP3.LUT R21, R21, R13, RZ, 0xc0, !PT ;  /* 0x0000000d15157212 */ /* 0x000fe400078ec0ff */
[----:B------:R-:W-:Y:S02]  /*2040*/  IADD3 R23, PT, PT, -R23, RZ, RZ ;  /* 0x000000ff17177210 */ /* 0x000fe40007ffe1ff */
[-C--:B------:R-:W-:Y:S02]  /*2050*/  SHF.R.U32.HI R21, RZ, R22.reuse, R21 ;  /* 0x00000016ff157219 */ /* 0x080fe40000011615 */
[----:B------:R-:W-:Y:S02]  /*2060*/  LOP3.LUT P1, RZ, R23, R22, R13, 0xf8, !PT ;  /* 0x0000001617ff7212 */ /* 0x000fe4000782f80d */
[C---:B------:R-:W-:Y:S02]  /*2070*/  LOP3.LUT P0, RZ, R21.reuse, 0x1, RZ, 0xc0, !PT ;  /* 0x0000000115ff7812 */ /* 0x040fe4000780c0ff */
[----:B------:R-:W-:-:S02]  /*2080*/  LOP3.LUT P2, RZ, R21, 0x2, RZ, 0xc0, !PT ;  /* 0x0000000215ff7812 */ /* 0x000fc4000784c0ff */
[----:B------:R-:W-:Y:S02]  /*2090*/  SHF.R.U32.HI R25, RZ, R20, R13 ;  /* 0x00000014ff197219 */ /* 0x000fe4000001160d */
[----:B------:R-:W-:Y:S02]  /*20a0*/  PLOP3.LUT P0, PT, P0, P1, P2, 0xe0, 0x0 ;  /* 0x000000000000781c */ /* 0x000fe40000703c20 */
[----:B------:R-:W-:Y:S02]  /*20b0*/  LOP3.LUT P1, RZ, R12, 0x7fffff, RZ, 0xc0, !PT ;  /* 0x007fffff0cff7812 */ /* 0x000fe4000782c0ff */
[----:B------:R-:W-:-:S04]  /*20c0*/  SEL R13, RZ, 0x1, !P0 ;  /* 0x00000001ff0d7807 */ /* 0x000fc80004000000 */
[----:B------:R-:W-:-:S04]  /*20d0*/  IADD3 R13, PT, PT, -R13, RZ, RZ ;  /* 0x000000ff0d0d7210 */ /* 0x000fc80007ffe1ff */
[----:B------:R-:W-:-:S13]  /*20e0*/  ISETP.GE.AND P0, PT, R13, RZ, PT ;  /* 0x000000ff0d00720c */ /* 0x000fda0003f06270 */
[----:B------:R-:W-:-:S04]  /*20f0*/  @!P0 IADD3 R25, PT, PT, R25, 0x1, RZ ;  /* 0x0000000119198810 */ /* 0x000fc80007ffe0ff */
[----:B------:R-:W-:-:S04]  /*2100*/  @!P1 SHF.L.U32 R25, R25, 0x1, RZ ;  /* 0x0000000119199819 */ /* 0x000fc800000006ff */
[----:B------:R-:W-:Y:S01]  /*2110*/  LOP3.LUT R25, R25, 0x80000000, R12, 0xf8, !PT ;  /* 0x8000000019197812 */ /* 0x000fe200078ef80c */
[----:B------:R-:W-:Y:S06]  /*2120*/  BRA `(.L_x_87) ;  /* 0x0000000000047947 */ /* 0x000fec0003800000 */
.L_x_88:
[----:B------:R0:W1:Y:S02]  /*2130*/  MUFU.RCP R25, R12 ;  /* 0x0000000c00197308 */ /* 0x0000640000001000 */
.L_x_87:
[----:B------:R-:W-:Y:S05]  /*2140*/  BSYNC.RECONVERGENT B4 ;  /* 0x0000000000047941 */ /* 0x000fea0003800200 */
.L_x_85:
[----:B------:R-:W-:Y:S01]  /*2150*/  HFMA2 R13, -RZ, RZ, 0, 0 ;  /* 0x00000000ff0d7431 */ /* 0x000fe200000001ff */
[----:B0-----:R-:W-:-:S04]  /*2160*/  MOV R12, R14 ;  /* 0x0000000e000c7202 */ /* 0x001fc80000000f00 */
[----:B-1----:R-:W-:Y:S05]  /*2170*/  RET.REL.NODEC R12 `(_Z20compute_force_kernelPK6float4PK7NodeDevPS_if) ;  /* 0xffffffdc0ca07950 */ /* 0x002fea0003c3ffff */
        .weak           $__internal_2_$__cuda_sm20_sqrt_rn_f32_slowpath
        .type           $__internal_2_$__cuda_sm20_sqrt_rn_f32_slowpath,@function
        .size           $__internal_2_$__cuda_sm20_sqrt_rn_f32_slowpath,($__internal_3_$__cuda_sm3x_div_rn_noftz_f32_slowpath - $__internal_2_$__cuda_sm20_sqrt_rn_f32_slowpath)
$__internal_2_$__cuda_sm20_sqrt_rn_f32_slowpath:
[----:B------:R-:W-:-:S13]  /*2180*/  LOP3.LUT P0, RZ, R13, 0x7fffffff, RZ, 0xc0, !PT ;  /* 0x7fffffff0dff7812 */ /* 0x000fda000780c0ff */
[----:B------:R-:W-:Y:S01]  /*2190*/  @!P0 MOV R20, R13 ;  /* 0x0000000d00148202 */ /* 0x000fe20000000f00 */
[----:B------:R-:W-:Y:S06]  /*21a0*/  @!P0 BRA `(.L_x_89) ;  /* 0x0000000000408947 */ /* 0x000fec0003800000 */
[----:B------:R-:W-:-:S13]  /*21b0*/  FSETP.GEU.FTZ.AND P0, PT, R13, RZ, PT ;  /* 0x000000ff0d00720b */ /* 0x000fda0003f1e000 */
[----:B------:R-:W-:Y:S01]  /*21c0*/  @!P0 MOV R20, 0x7fffffff ;  /* 0x7fffffff00148802 */ /* 0x000fe20000000f00 */
[----:B------:R-:W-:Y:S06]  /*21d0*/  @!P0 BRA `(.L_x_89) ;  /* 0x0000000000348947 */ /* 0x000fec0003800000 */
[----:B------:R-:W-:-:S13]  /*21e0*/  FSETP.GTU.FTZ.AND P0, PT, |R13|, +INF , PT ;  /* 0x7f8000000d00780b */ /* 0x000fda0003f1c200 */
[----:B------:R-:W-:Y:S01]  /*21f0*/  @P0 FADD.FTZ R20, R13, 1 ;  /* 0x3f8000000d140421 */ /* 0x000fe20000010000 */
[----:B------:R-:W-:Y:S06]  /*2200*/  @P0 BRA `(.L_x_89) ;  /* 0x0000000000280947 */ /* 0x000fec0003800000 */
[----:B------:R-:W-:-:S13]  /*2210*/  FSETP.NEU.FTZ.AND P0, PT, |R13|, +INF , PT ;  /* 0x7f8000000d00780b */ /* 0x000fda0003f1d200 */
[----:B------:R-:W-:-:S04]  /*2220*/  @P0 FFMA R22, R13, 1.84467440737095516160e+19, RZ ;  /* 0x5f8000000d160823 */ /* 0x000fc800000000ff */
[----:B------:R-:W0:Y:S02]  /*2230*/  @P0 MUFU.RSQ R20, R22 ;  /* 0x0000001600140308 */ /* 0x000e240000001400 */
[----:B0-----:R-:W-:Y:S01]  /*2240*/  @P0 FMUL.FTZ R21, R22, R20 ;  /* 0x0000001416150220 */ /* 0x001fe20000410000 */
[----:B------:R-:W-:-:S03]  /*2250*/  @P0 FMUL.FTZ R20, R20, 0.5 ;  /* 0x3f00000014140820 */ /* 0x000fc60000410000 */
[----:B------:R-:W-:-:S04]  /*2260*/  @P0 FADD.FTZ R14, -R21, -RZ ;  /* 0x800000ff150e0221 */ /* 0x000fc80000010100 */
[----:B------:R-:W-:-:S04]  /*2270*/  @P0 FFMA R14, R21, R14, R22 ;  /* 0x0000000e150e0223 */ /* 0x000fc80000000016 */
[----:B------:R-:W-:Y:S01]  /*2280*/  @P0 FFMA R14, R14, R20, R21 ;  /* 0x000000140e0e0223 */ /* 0x000fe20000000015 */
[----:B------:R-:W-:-:S03]  /*2290*/  @!P0 MOV R20, R13 ;  /* 0x0000000d00148202 */ /* 0x000fc60000000f00 */
[----:B------:R-:W-:-:S07]  /*22a0*/  @P0 FMUL.FTZ R20, R14, 2.3283064365386962891e-10 ;  /* 0x2f8000000e140820 */ /* 0x000fce0000410000 */
.L_x_89:
[----:B------:R-:W-:-:S04]  /*22b0*/  HFMA2 R13, -RZ, RZ, 0, 0 ;  /* 0x00000000ff0d7431 */ /* 0x000fc800000001ff */
[----:B------:R-:W-:Y:S05]  /*22c0*/  RET.REL.NODEC R12 `(_Z20compute_force_kernelPK6float4PK7NodeDevPS_if) ;  /* 0xffffffdc0c4c7950 */ /* 0x000fea0003c3ffff */
        .weak           $__internal_3_$__cuda_sm3x_div_rn_noftz_f32_slowpath
        .type           $__internal_3_$__cuda_sm3x_div_rn_noftz_f32_slowpath,@function
        .size           $__internal_3_$__cuda_sm3x_div_rn_noftz_f32_slowpath,(.L_x_105 - $__internal_3_$__cuda_sm3x_div_rn_noftz_f32_slowpath)
$__internal_3_$__cuda_sm3x_div_rn_noftz_f32_slowpath:
[----:B------:R-:W-:Y:S01]  /*22d0*/  SHF.R.U32.HI R14, RZ, 0x17, R12 ;  /* 0x00000017ff0e7819 */ /* 0x000fe2000001160c */
[----:B------:R-:W-:Y:S01]  /*22e0*/  BSSY.RECONVERGENT B4, `(.L_x_90) ;  /* 0x0000064000047945 */ /* 0x000fe20003800200 */
[----:B------:R-:W-:Y:S02]  /*22f0*/  SHF.R.U32.HI R21, RZ, 0x17, R11 ;  /* 0x00000017ff157819 */ /* 0x000fe4000001160b */
[----:B------:R-:W-:Y:S02]  /*2300*/  LOP3.LUT R14, R14, 0xff, RZ, 0xc0, !PT ;  /* 0x000000ff0e0e7812 */ /* 0x000fe400078ec0ff */
[----:B------:R-:W-:Y:S02]  /*2310*/  LOP3.LUT R21, R21, 0xff, RZ, 0xc0, !PT ;  /* 0x000000ff15157812 */ /* 0x000fe400078ec0ff */
[----:B------:R-:W-:Y:S01]  /*2320*/  MOV R22, R11 ;  /* 0x0000000b00167202 */ /* 0x000fe20000000f00 */
[----:B------:R-:W-:Y:S01]  /*2330*/  VIADD R26, R14, 0xffffffff ;  /* 0xffffffff0e1a7836 */ /* 0x000fe20000000000 */
[----:B------:R-:W-:-:S02]  /*2340*/  IADD3 R25, PT, PT, R21, -0x1, RZ ;  /* 0xffffffff15197810 */ /* 0x000fc40007ffe0ff */
[----:B------:R-:W-:Y:S02]  /*2350*/  MOV R23, R12 ;  /* 0x0000000c00177202 */ /* 0x000fe40000000f00 */
[----:B------:R-:W-:-:S04]  /*2360*/  ISETP.GT.U32.AND P0, PT, R26, 0xfd, PT ;  /* 0x000000fd1a00780c */ /* 0x000fc80003f04070 */
[----:B------:R-:W-:-:S13]  /*2370*/  ISETP.GT.U32.OR P0, PT, R25, 0xfd, P0 ;  /* 0x000000fd1900780c */ /* 0x000fda0000704470 */
[----:B------:R-:W-:Y:S01]  /*2380*/  @!P0 MOV R13, RZ ;  /* 0x000000ff000d8202 */ /* 0x000fe20000000f00 */
[----:B------:R-:W-:Y:S06]  /*2390*/  @!P0 BRA `(.L_x_91) ;  /* 0x00000000005c8947 */ /* 0x000fec0003800000 */
[----:B------:R-:W-:Y:S02]  /*23a0*/  FSETP.GTU.FTZ.AND P0, PT, |R11|, +INF , PT ;  /* 0x7f8000000b00780b */ /* 0x000fe40003f1c200 */
[----:B------:R-:W-:-:S04]  /*23b0*/  FSETP.GTU.FTZ.AND P1, PT, |R12|, +INF , PT ;  /* 0x7f8000000c00780b */ /* 0x000fc80003f3c200 */
[----:B------:R-:W-:-:S13]  /*23c0*/  PLOP3.LUT P0, PT, P0, P1, PT, 0xf8, 0x8f ;  /* 0x00000000008f781c */ /* 0x000fda0000703f70 */
[----:B------:R-:W-:Y:S05]  /*23d0*/  @P0 BRA `(.L_x_92) ;  /* 0x00000004004c0947 */ /* 0x000fea0003800000 */
[----:B------:R-:W-:-:S13]  /*23e0*/  LOP3.LUT P0, RZ, R23, 0x7fffffff, R22, 0xc8, !PT ;  /* 0x7fffffff17ff7812 */ /* 0x000fda000780c816 */
[----:B------:R-:W-:Y:S05]  /*23f0*/  @!P0 BRA `(.L_x_93) ;  /* 0x00000004003c8947 */ /* 0x000fea0003800000 */
[C---:B------:R-:W-:Y:S02]  /*2400*/  FSETP.NEU.FTZ.AND P1, PT, |R11|.reuse, +INF , PT ;  /* 0x7f8000000b00780b */ /* 0x040fe40003f3d200 */
[----:B------:R-:W-:Y:S02]  /*2410*/  FSETP.NEU.FTZ.AND P2, PT, |R12|, +INF , PT ;  /* 0x7f8000000c00780b */ /* 0x000fe40003f5d200 */
[----:B------:R-:W-:-:S11]  /*2420*/  FSETP.NEU.FTZ.AND P0, PT, |R11|, +INF , PT ;  /* 0x7f8000000b00780b */ /* 0x000fd60003f1d200 */
[----:B------:R-:W-:Y:S05]  /*2430*/  @!P2 BRA !P1, `(.L_x_93) ;  /* 0x00000004002ca947 */ /* 0x000fea0004800000 */
[----:B------:R-:W-:-:S04]  /*2440*/  LOP3.LUT P1, RZ, R22, 0x7fffffff, RZ, 0xc0, !PT ;  /* 0x7fffffff16ff7812 */ /* 0x000fc8000782c0ff */
[----:B------:R-:W-:-:S13]  /*2450*/  PLOP3.LUT P1, PT, P2, P1, PT, 0x2f, 0xf2 ;  /* 0x0000000000f2781c */ /* 0x000fda0001722577 */
[----:B------:R-:W-:Y:S05]  /*2460*/  @P1 BRA `(.L_x_94) ;  /* 0x0000000400181947 */ /* 0x000fea0003800000 */
[----:B------:R-:W-:-:S04]  /*2470*/  LOP3.LUT P1, RZ, R23, 0x7fffffff, RZ, 0xc0, !PT ;  /* 0x7fffffff17ff7812 */ /* 0x000fc8000782c0ff */
[----:B------:R-:W-:-:S13]  /*2480*/  PLOP3.LUT P0, PT, P0, P1, PT, 0x2f, 0xf2 ;  /* 0x0000000000f2781c */ /* 0x000fda0000702577 */
[----:B------:R-:W-:Y:S05]  /*2490*/  @P0 BRA `(.L_x_95) ;  /* 0x0000000400000947 */ /* 0x000fea0003800000 */
[----:B------:R-:W-:Y:S02]  /*24a0*/  ISETP.GE.AND P0, PT, R25, RZ, PT ;  /* 0x000000ff1900720c */ /* 0x000fe40003f06270 */
[----:B------:R-:W-:-:S11]  /*24b0*/  ISETP.GE.AND P1, PT, R26, RZ, PT ;  /* 0x000000ff1a00720c */ /* 0x000fd60003f26270 */
[----:B------:R-:W-:Y:S01]  /*24c0*/  @P0 MOV R13, RZ ;  /* 0x000000ff000d0202 */ /* 0x000fe20000000f00 */
[----:B------:R-:W-:Y:S01]  /*24d0*/  @!P0 FFMA R22, R11, 1.84467440737095516160e+19, RZ ;  /* 0x5f8000000b168823 */ /* 0x000fe200000000ff */
[----:B------:R-:W-:Y:S01]  /*24e0*/  @!P0 MOV R13, 0xffffffc0 ;  /* 0xffffffc0000d8802 */ /* 0x000fe20000000f00 */
[----:B------:R-:W-:-:S03]  /*24f0*/  @!P1 FFMA R23, R12, 1.84467440737095516160e+19, RZ ;  /* 0x5f8000000c179823 */ /* 0x000fc600000000ff */
[----:B------:R-:W-:-:S07]  /*2500*/  @!P1 IADD3 R13, PT, PT, R13, 0x40, RZ ;  /* 0x000000400d0d9810 */ /* 0x000fce0007ffe0ff */
.L_x_91:
[----:B------:R-:W-:Y:S01]  /*2510*/  LEA R12, R14, 0xc0800000, 0x17 ;  /* 0xc08000000e0c7811 */ /* 0x000fe200078eb8ff */
[----:B------:R-:W-:Y:S01]  /*2520*/  BSSY.RECONVERGENT B5, `(.L_x_96) ;  /* 0x0000036000057945 */ /* 0x000fe20003800200 */
[----:B------:R-:W-:Y:S02]  /*2530*/  IADD3 R21, PT, PT, R21, -0x7f, RZ ;  /* 0xffffff8115157810 */ /* 0x000fe40007ffe0ff */
[----:B------:R-:W-:-:S03]  /*2540*/  IADD3 R25, PT, PT, -R12, R23, RZ ;  /* 0x000000170c197210 */ /* 0x000fc60007ffe1ff */
[----:B------:R-:W-:Y:S01]  /*2550*/  IMAD R11, R21, -0x800000, R22 ;  /* 0xff800000150b7824 */ /* 0x000fe200078e0216 */
[----:B------:R-:W0:Y:S01]  /*2560*/  MUFU.RCP R23, R25 ;  /* 0x0000001900177308 */ /* 0x000e220000001000 */
[----:B------:R-:W-:-:S04]  /*2570*/  FADD.FTZ R12, -R25, -RZ ;  /* 0x800000ff190c7221 */ /* 0x000fc80000010100 */
[----:B0-----:R-:W-:-:S04]  /*2580*/  FFMA R26, R23, R12, 1 ;  /* 0x3f800000171a7423 */ /* 0x001fc8000000000c */
[----:B------:R-:W-:-:S04]  /*2590*/  FFMA R22, R23, R26, R23 ;  /* 0x0000001a17167223 */ /* 0x000fc80000000017 */
[----:B------:R-:W-:-:S04]  /*25a0*/  FFMA R23, R11, R22, RZ ;  /* 0x000000160b177223 */ /* 0x000fc800000000ff */
[----:B------:R-:W-:-:S04]  /*25b0*/  FFMA R26, R12, R23, R11 ;  /* 0x000000170c1a7223 */ /* 0x000fc8000000000b */
[----:B------:R-:W-:Y:S01]  /*25c0*/  FFMA R23, R22, R26, R23 ;  /* 0x0000001a16177223 */ /* 0x000fe20000000017 */
[----:B------:R-:W-:-:S03]  /*25d0*/  IADD3 R26, PT, PT, R21, 0x7f, -R14 ;  /* 0x0000007f151a7810 */ /* 0x000fc60007ffe80e */
[----:B------:R-:W-:Y:S01]  /*25e0*/  FFMA R12, R12, R23, R11 ;  /* 0x000000170c0c7223 */ /* 0x000fe2000000000b */
[----:B------:R-:W-:-:S03]  /*25f0*/  IADD3 R26, PT, PT, R26, R13, RZ ;  /* 0x0000000d1a1a7210 */ /* 0x000fc60007ffe0ff */
[----:B------:R-:W-:-:S05]  /*2600*/  FFMA R11, R22, R12, R23 ;  /* 0x0000000c160b7223 */ /* 0x000fca0000000017 */
[----:B------:R-:W-:-:S04]  /*2610*/  SHF.R.U32.HI R14, RZ, 0x17, R11 ;  /* 0x00000017ff0e7819 */ /* 0x000fc8000001160b */
[----:B------:R-:W-:-:S04]  /*2620*/  LOP3.LUT R13, R14, 0xff, RZ, 0xc0, !PT ;  /* 0x000000ff0e0d7812 */ /* 0x000fc800078ec0ff */
[----:B------:R-:W-:-:S04]  /*2630*/  IADD3 R13, PT, PT, R13, R26, RZ ;  /* 0x0000001a0d0d7210 */ /* 0x000fc80007ffe0ff */
[----:B------:R-:W-:-:S04]  /*2640*/  IADD3 R14, PT, PT, R13, -0x1, RZ ;  /* 0xffffffff0d0e7810 */ /* 0x000fc80007ffe0ff */
[----:B------:R-:W-:-:S13]  /*2650*/  ISETP.GE.U32.AND P0, PT, R14, 0xfe, PT ;  /* 0x000000fe0e00780c */ /* 0x000fda0003f06070 */
[----:B------:R-:W-:Y:S05]  /*2660*/  @!P0 BRA `(.L_x_97) ;  /* 0x0000000000808947 */ /* 0x000fea0003800000 */
[----:B------:R-:W-:-:S13]  /*2670*/  ISETP.GT.AND P0, PT, R13, 0xfe, PT ;  /* 0x000000fe0d00780c */ /* 0x000fda0003f04270 */
[----:B------:R-:W-:Y:S05]  /*2680*/  @P0 BRA `(.L_x_98) ;  /* 0x00000000006c0947 */ /* 0x000fea0003800000 */
[----:B------:R-:W-:-:S13]  /*2690*/  ISETP.GE.AND P0, PT, R13, 0x1, PT ;  /* 0x000000010d00780c */ /* 0x000fda0003f06270 */
[----:B------:R-:W-:Y:S05]  /*26a0*/  @P0 BRA `(.L_x_99) ;  /* 0x0000000000740947 */ /* 0x000fea0003800000 */
[----:B------:R-:W-:Y:S02]  /*26b0*/  ISETP.GE.AND P0, PT, R13, -0x18, PT ;  /* 0xffffffe80d00780c */ /* 0x000fe40003f06270 */
[----:B------:R-:W-:-:S11]  /*26c0*/  LOP3.LUT R11, R11, 0x80000000, RZ, 0xc0, !PT ;  /* 0x800000000b0b7812 */ /* 0x000fd600078ec0ff */
[----:B------:R-:W-:Y:S05]  /*26d0*/  @!P0 BRA `(.L_x_99) ;  /* 0x0000000000688947 */ /* 0x000fea0003800000 */
[-CC-:B------:R-:W-:Y:S01]  /*26e0*/  FFMA.RZ R14, R22, R12.reuse, R23.reuse ;  /* 0x0000000c160e7223 */ /* 0x180fe2000000c017 */
[C---:B------:R-:W-:Y:S02]  /*26f0*/  ISETP.NE.AND P2, PT, R13.reuse, RZ, PT ;  /* 0x000000ff0d00720c */ /* 0x040fe40003f45270 */
[C---:B------:R-:W-:Y:S02]  /*2700*/  ISETP.NE.AND P1, PT, R13.reuse, RZ, PT ;  /* 0x000000ff0d00720c */ /* 0x040fe40003f25270 */
[----:B------:R-:W-:Y:S01]  /*2710*/  LOP3.LUT R21, R14, 0x7fffff, RZ, 0xc0, !PT ;  /* 0x007fffff0e157812 */ /* 0x000fe200078ec0ff */
[CCC-:B------:R-:W-:Y:S01]  /*2720*/  FFMA.RP R14, R22.reuse, R12.reuse, R23.reuse ;  /* 0x0000000c160e7223 */ /* 0x1c0fe20000008017 */
[----:B------:R-:W-:Y:S01]  /*2730*/  FFMA.RM R23, R22, R12, R23 ;  /* 0x0000000c16177223 */ /* 0x000fe20000004017 */
[----:B------:R-:W-:Y:S02]  /*2740*/  IADD3 R12, PT, PT, R13, 0x20, RZ ;  /* 0x000000200d0c7810 */ /* 0x000fe40007ffe0ff */
[----:B------:R-:W-:-:S02]  /*2750*/  LOP3.LUT R21, R21, 0x800000, RZ, 0xfc, !PT ;  /* 0x0080000015157812 */ /* 0x000fc400078efcff */
[----:B------:R-:W-:Y:S02]  /*2760*/  IADD3 R13, PT, PT, -R13, RZ, RZ ;  /* 0x000000ff0d0d7210 */ /* 0x000fe40007ffe1ff */
[----:B------:R-:W-:Y:S02]  /*2770*/  SHF.L.U32 R12, R21, R12, RZ ;  /* 0x0000000c150c7219 */ /* 0x000fe400000006ff */
[----:B------:R-:W-:Y:S02]  /*2780*/  FSETP.NEU.FTZ.AND P0, PT, R14, R23, PT ;  /* 0x000000170e00720b */ /* 0x000fe40003f1d000 */
[----:B------:R-:W-:Y:S02]  /*2790*/  SEL R14, R13, RZ, P2 ;  /* 0x000000ff0d0e7207 */ /* 0x000fe40001000000 */
[----:B------:R-:W-:Y:S02]  /*27a0*/  ISETP.NE.AND P1, PT, R12, RZ, P1 ;  /* 0x000000ff0c00720c */ /* 0x000fe40000f25270 */
[----:B------:R-:W-:-:S02]  /*27b0*/  SHF.R.U32.HI R14, RZ, R14, R21 ;  /* 0x0000000eff0e7219 */ /* 0x000fc40000011615 */
[----:B------:R-:W-:Y:S02]  /*27c0*/  PLOP3.LUT P0, PT, P0, P1, PT, 0xf8, 0x8f ;  /* 0x00000000008f781c */ /* 0x000fe40000703f70 */
[----:B------:R-:W-:Y:S02]  /*27d0*/  SHF.R.U32.HI R13, RZ, 0x1, R14 ;  /* 0x00000001ff0d7819 */ /* 0x000fe4000001160e */
[----:B------:R-:W-:-:S04]  /*27e0*/  SEL R12, RZ, 0x1, !P0 ;  /* 0x00000001ff0c7807 */ /* 0x000fc80004000000 */
[----:B------:R-:W-:-:S04]  /*27f0*/  LOP3.LUT R21, R12, 0x1, R13, 0xf8, !PT ;  /* 0x000000010c157812 */ /* 0x000fc800078ef80d */
[----:B------:R-:W-:-:S04]  /*2800*/  LOP3.LUT R14, R21, R14, RZ, 0xc0, !PT ;  /* 0x0000000e150e7212 */ /* 0x000fc800078ec0ff */
[----:B------:R-:W-:-:S04]  /*2810*/  IADD3 R14, PT, PT, R13, R14, RZ ;  /* 0x0000000e0d0e7210 */ /* 0x000fc80007ffe0ff */
[----:B------:R-:W-:Y:S01]  /*2820*/  LOP3.LUT R11, R14, R11, RZ, 0xfc, !PT ;  /* 0x0000000b0e0b7212 */ /* 0x000fe200078efcff */
[----:B------:R-:W-:Y:S06]  /*2830*/  BRA `(.L_x_99) ;  /* 0x0000000000107947 */ /* 0x000fec0003800000 */
.L_x_98:
[----:B------:R-:W-:-:S04]  /*2840*/  LOP3.LUT R11, R11, 0x80000000, RZ, 0xc0, !PT ;  /* 0x800000000b0b7812 */ /* 0x000fc800078ec0ff */
[----:B------:R-:W-:Y:S01]  /*2850*/  LOP3.LUT R11, R11, 0x7f800000, RZ, 0xfc, !PT ;  /* 0x7f8000000b0b7812 */ /* 0x000fe200078efcff */
[----:B------:R-:W-:Y:S06]  /*2860*/  BRA `(.L_x_99) ;  /* 0x0000000000047947 */ /* 0x000fec0003800000 */
.L_x_97:
[----:B------:R-:W-:-:S07]  /*2870*/  LEA R11, R26, R11, 0x17 ;  /* 0x0000000b1a0b7211 */ /* 0x000fce00078eb8ff */
.L_x_99:
[----:B------:R-:W-:Y:S05]  /*2880*/  BSYNC.RECONVERGENT B5 ;  /* 0x0000000000057941 */ /* 0x000fea0003800200 */
.L_x_96:
[----:B------:R-:W-:Y:S05]  /*2890*/  BRA `(.L_x_100) ;  /* 0x0000000000207947 */ /* 0x000fea0003800000 */
.L_x_95:
[----:B------:R-:W-:-:S04]  /*28a0*/  LOP3.LUT R11, R23, 0x80000000, R22, 0x48, !PT ;  /* 0x80000000170b7812 */ /* 0x000fc800078e4816 */
[----:B------:R-:W-:Y:S01]  /*28b0*/  LOP3.LUT R11, R11, 0x7f800000, RZ, 0xfc, !PT ;  /* 0x7f8000000b0b7812 */ /* 0x000fe200078efcff */
[----:B------:R-:W-:Y:S06]  /*28c0*/  BRA `(.L_x_100) ;  /* 0x0000000000147947 */ /* 0x000fec0003800000 */
.L_x_94:
[----:B------:R-:W-:Y:S01]  /*28d0*/  LOP3.LUT R11, R23, 0x80000000, R22, 0x48, !PT ;  /* 0x80000000170b7812 */ /* 0x000fe200078e4816 */
[----:B------:R-:W-:Y:S06]  /*28e0*/  BRA `(.L_x_100) ;  /* 0x00000000000c7947 */ /* 0x000fec0003800000 */
.L_x_93:
[----:B------:R-:W0:Y:S01]  /*28f0*/  MUFU.RSQ R11, -QNAN ;  /* 0xffc00000000b7908 */ /* 0x000e220000001400 */
[----:B------:R-:W-:Y:S05]  /*2900*/  BRA `(.L_x_100) ;  /* 0x0000000000047947 */ /* 0x000fea0003800000 */
.L_x_92:
[----:B------:R-:W-:-:S07]  /*2910*/  FADD.FTZ R11, R11, R12 ;  /* 0x0000000c0b0b7221 */ /* 0x000fce0000010000 */
.L_x_100:
[----:B------:R-:W-:Y:S05]  /*2920*/  BSYNC.RECONVERGENT B4 ;  /* 0x0000000000047941 */ /* 0x000fea0003800200 */
.L_x_90:
[----:B------:R-:W-:Y:S01]  /*2930*/  HFMA2 R13, -RZ, RZ, 0, 0 ;  /* 0x00000000ff0d7431 */ /* 0x000fe200000001ff */
[----:B------:R-:W-:-:S04]  /*2940*/  MOV R12, R20 ;  /* 0x00000014000c7202 */ /* 0x000fc80000000f00 */
[----:B0-----:R-:W-:Y:S05]  /*2950*/  RET.REL.NODEC R12 `(_Z20compute_force_kernelPK6float4PK7NodeDevPS_if) ;  /* 0xffffffd40ca87950 */ /* 0x001fea0003c3ffff */
.L_x_101:
        /* <DEDUP_REMOVED lines=10> */
.L_x_105:


//--------------------- .nv.shared.reserved.0     --------------------------
	.section	.nv.shared.reserved.0,"aw",@nobits
	.weak		__nv_reservedSMEM_offset_0_alias
	.size		__nv_reservedSMEM_offset_0_alias, 0, 64
	.other		__nv_reservedSMEM_offset_0_alias,@"STO_CUDA_RESERVED_SHARED STV_DEFAULT"
__nv_reservedSMEM_offset_0_alias:
	.zero		0
	.zero		64


//--------------------- .nv.constant0._Z16integrate_kernelP6float4S0_PKS_if --------------------------
	.section	.nv.constant0._Z16integrate_kernelP6float4S0_PKS_if,"a",@progbits
	.sectionflags	@""
	.align	4
.nv.constant0._Z16integrate_kernelP6float4S0_PKS_if:
	.zero		928


//--------------------- .nv.constant0._Z20compute_force_kernelPK6float4PK7NodeDevPS_if --------------------------
	.section	.nv.constant0._Z20compute_force_kernelPK6float4PK7NodeDevPS_if,"a",@progbits
	.sectionflags	@""
	.align	4
.nv.constant0._Z20compute_force_kernelPK6float4PK7NodeDevPS_if:
	.zero		928


//--------------------- SYMBOLS --------------------------

	.type		.nv.reservedSmem.offset0,@object
	.size		.nv.reservedSmem.offset0,0x4
